//
// Generated by NVIDIA NVVM Compiler
//
// Compiler Build ID: CL-36424714
// Cuda compilation tools, release 13.0, V13.0.88
// Based on NVVM 20.0.0
//

.version 9.0
.target sm_100
.address_size 64

	// .globl	_Z14cluster_assignPKfS0_PfS1_Pi
// _ZZ11cent_updatePKfS0_PfS1_PiS2_E3s_x has been demoted
// _ZZ11cent_updatePKfS0_PfS1_PiS2_E3s_y has been demoted
// _ZZ11cent_updatePKfS0_PfS1_PiS2_E15s_cluster_label has been demoted

.visible .entry _Z14cluster_assignPKfS0_PfS1_Pi(
	.param .u64 .ptr .align 1 _Z14cluster_assignPKfS0_PfS1_Pi_param_0,
	.param .u64 .ptr .align 1 _Z14cluster_assignPKfS0_PfS1_Pi_param_1,
	.param .u64 .ptr .align 1 _Z14cluster_assignPKfS0_PfS1_Pi_param_2,
	.param .u64 .ptr .align 1 _Z14cluster_assignPKfS0_PfS1_Pi_param_3,
	.param .u64 .ptr .align 1 _Z14cluster_assignPKfS0_PfS1_Pi_param_4
)
{
	.reg .pred 	%p<22>;
	.reg .b32 	%r<34>;
	.reg .b32 	%f<139>;
	.reg .b64 	%rd<22>;

	ld.param.u64 	%rd7, [_Z14cluster_assignPKfS0_PfS1_Pi_param_0];
	ld.param.u64 	%rd8, [_Z14cluster_assignPKfS0_PfS1_Pi_param_1];
	ld.param.u64 	%rd9, [_Z14cluster_assignPKfS0_PfS1_Pi_param_2];
	ld.param.u64 	%rd10, [_Z14cluster_assignPKfS0_PfS1_Pi_param_3];
	ld.param.u64 	%rd11, [_Z14cluster_assignPKfS0_PfS1_Pi_param_4];
	mov.u32 	%r6, %ctaid.x;
	mov.u32 	%r7, %ntid.x;
	mov.u32 	%r8, %tid.x;
	mad.lo.s32 	%r1, %r6, %r7, %r8;
	setp.gt.u32 	%p1, %r1, 63;
	@%p1 bra 	$L__BB0_14;
	cvta.to.global.u64 	%rd12, %rd7;
	cvta.to.global.u64 	%rd13, %rd8;
	mul.wide.u32 	%rd14, %r1, 4;
	add.s64 	%rd15, %rd12, %rd14;
	ld.global.f32 	%f1, [%rd15];
	add.s64 	%rd16, %rd13, %rd14;
	ld.global.f32 	%f2, [%rd16];
	cvta.to.global.u64 	%rd20, %rd9;
	cvta.to.global.u64 	%rd21, %rd10;
	mov.f32 	%f136, 0f4CBEBC20;
	mov.b32 	%r32, 0;
	mov.u32 	%r33, %r32;
$L__BB0_2:
	ld.global.f32 	%f20, [%rd20];
	ld.global.f32 	%f4, [%rd21];
	sub.f32 	%f5, %f1, %f20;
	abs.f32 	%f6, %f5;
	setp.eq.f32 	%p2, %f5, 0f3F800000;
	mov.f32 	%f137, 0f3F800000;
	@%p2 bra 	$L__BB0_7;
	setp.num.f32 	%p3, %f6, %f6;
	@%p3 bra 	$L__BB0_5;
	mov.f32 	%f76, 0f40000000;
	add.rn.f32 	%f137, %f5, %f76;
	bra.uni 	$L__BB0_7;
$L__BB0_5:
	setp.lt.f32 	%p4, %f6, 0f00800000;
	mul.f32 	%f21, %f6, 0f4B800000;
	selp.f32 	%f22, %f21, %f6, %p4;
	mov.b32 	%r10, %f22;
	add.s32 	%r11, %r10, -1060439283;
	and.b32  	%r12, %r11, -8388608;
	sub.s32 	%r13, %r10, %r12;
	mov.b32 	%f23, %r13;
	cvt.rn.f32.s32 	%f24, %r12;
	selp.f32 	%f25, 0fC1C00000, 0f00000000, %p4;
	fma.rn.f32 	%f26, %f24, 0f34000000, %f25;
	add.f32 	%f27, %f23, 0fBF800000;
	add.f32 	%f28, %f23, 0f3F800000;
	rcp.approx.ftz.f32 	%f29, %f28;
	add.f32 	%f30, %f27, %f27;
	mul.f32 	%f31, %f30, %f29;
	mul.f32 	%f32, %f31, %f31;
	neg.f32 	%f33, %f31;
	sub.f32 	%f34, %f27, %f31;
	add.f32 	%f35, %f34, %f34;
	fma.rn.f32 	%f36, %f33, %f27, %f35;
	mul.rn.f32 	%f37, %f29, %f36;
	fma.rn.f32 	%f38, %f32, 0f3A2C32E4, 0f3B52E7DB;
	fma.rn.f32 	%f39, %f38, %f32, 0f3C93BB73;
	fma.rn.f32 	%f40, %f39, %f32, 0f3DF6384F;
	mul.rn.f32 	%f41, %f40, %f32;
	fma.rn.f32 	%f42, %f31, 0f3FB8AA3B, %f26;
	mul.f32 	%f43, %f41, 0f40400000;
	sub.f32 	%f44, %f26, %f42;
	fma.rn.f32 	%f45, %f31, 0f3FB8AA3B, %f44;
	fma.rn.f32 	%f46, %f37, 0f3FB8AA3B, %f45;
	fma.rn.f32 	%f47, %f31, 0f32A55E34, %f46;
	fma.rn.f32 	%f48, %f43, %f37, %f47;
	fma.rn.f32 	%f49, %f41, %f31, %f48;
	add.rn.f32 	%f50, %f42, %f49;
	mov.f32 	%f51, 0f40000000;
	mul.rn.f32 	%f52, %f50, %f51;
	cvt.rni.f32.f32 	%f53, %f52;
	sub.f32 	%f54, %f52, %f53;
	neg.f32 	%f55, %f52;
	fma.rn.f32 	%f56, %f50, 0f40000000, %f55;
	neg.f32 	%f57, %f42;
	add.rn.f32 	%f58, %f50, %f57;
	neg.f32 	%f59, %f58;
	add.rn.f32 	%f60, %f49, %f59;
	fma.rn.f32 	%f61, %f60, 0f40000000, %f56;
	add.f32 	%f62, %f54, %f61;
	setp.gt.f32 	%p5, %f53, 0f00000000;
	selp.b32 	%r14, 0, -2097152000, %p5;
	setp.neu.f32 	%p6, %f5, 0f00000000;
	setp.neu.f32 	%p7, %f6, 0f7F800000;
	setp.lt.f32 	%p8, %f52, 0f00000000;
	selp.f32 	%f63, 0f00000000, 0f7F800000, %p8;
	abs.f32 	%f64, %f52;
	setp.gt.f32 	%p9, %f64, 0f43180000;
	cvt.rzi.s32.f32 	%r15, %f53;
	shl.b32 	%r16, %r15, 23;
	sub.s32 	%r17, %r16, %r14;
	mov.b32 	%f65, %r17;
	add.s32 	%r18, %r14, 2130706432;
	mov.b32 	%f66, %r18;
	fma.rn.f32 	%f67, %f62, 0f391FCB8E, 0f3AAF85ED;
	fma.rn.f32 	%f68, %f67, %f62, 0f3C1D9856;
	fma.rn.f32 	%f69, %f68, %f62, 0f3D6357BB;
	fma.rn.f32 	%f70, %f69, %f62, 0f3E75FDEC;
	fma.rn.f32 	%f71, %f70, %f62, 0f3F317218;
	fma.rn.f32 	%f72, %f71, %f62, 0f3F800000;
	mul.f32 	%f73, %f72, %f66;
	mul.f32 	%f74, %f73, %f65;
	selp.f32 	%f137, %f63, %f74, %p9;
	and.pred  	%p10, %p6, %p7;
	@%p10 bra 	$L__BB0_7;
	add.f32 	%f75, %f5, %f5;
	mov.b32 	%r19, %f75;
	and.b32  	%r20, %r19, 2147483647;
	mov.b32 	%f137, %r20;
$L__BB0_7:
	sub.f32 	%f11, %f2, %f4;
	abs.f32 	%f12, %f11;
	setp.eq.f32 	%p11, %f11, 0f3F800000;
	mov.f32 	%f138, 0f3F800000;
	@%p11 bra 	$L__BB0_12;
	setp.num.f32 	%p12, %f12, %f12;
	@%p12 bra 	$L__BB0_10;
	mov.f32 	%f133, 0f40000000;
	add.rn.f32 	%f138, %f11, %f133;
	bra.uni 	$L__BB0_12;
$L__BB0_10:
	setp.lt.f32 	%p13, %f12, 0f00800000;
	mul.f32 	%f78, %f12, 0f4B800000;
	selp.f32 	%f79, %f78, %f12, %p13;
	mov.b32 	%r21, %f79;
	add.s32 	%r22, %r21, -1060439283;
	and.b32  	%r23, %r22, -8388608;
	sub.s32 	%r24, %r21, %r23;
	mov.b32 	%f80, %r24;
	cvt.rn.f32.s32 	%f81, %r23;
	selp.f32 	%f82, 0fC1C00000, 0f00000000, %p13;
	fma.rn.f32 	%f83, %f81, 0f34000000, %f82;
	add.f32 	%f84, %f80, 0fBF800000;
	add.f32 	%f85, %f80, 0f3F800000;
	rcp.approx.ftz.f32 	%f86, %f85;
	add.f32 	%f87, %f84, %f84;
	mul.f32 	%f88, %f87, %f86;
	mul.f32 	%f89, %f88, %f88;
	neg.f32 	%f90, %f88;
	sub.f32 	%f91, %f84, %f88;
	add.f32 	%f92, %f91, %f91;
	fma.rn.f32 	%f93, %f90, %f84, %f92;
	mul.rn.f32 	%f94, %f86, %f93;
	fma.rn.f32 	%f95, %f89, 0f3A2C32E4, 0f3B52E7DB;
	fma.rn.f32 	%f96, %f95, %f89, 0f3C93BB73;
	fma.rn.f32 	%f97, %f96, %f89, 0f3DF6384F;
	mul.rn.f32 	%f98, %f97, %f89;
	fma.rn.f32 	%f99, %f88, 0f3FB8AA3B, %f83;
	mul.f32 	%f100, %f98, 0f40400000;
	sub.f32 	%f101, %f83, %f99;
	fma.rn.f32 	%f102, %f88, 0f3FB8AA3B, %f101;
	fma.rn.f32 	%f103, %f94, 0f3FB8AA3B, %f102;
	fma.rn.f32 	%f104, %f88, 0f32A55E34, %f103;
	fma.rn.f32 	%f105, %f100, %f94, %f104;
	fma.rn.f32 	%f106, %f98, %f88, %f105;
	add.rn.f32 	%f107, %f99, %f106;
	mov.f32 	%f108, 0f40000000;
	mul.rn.f32 	%f109, %f107, %f108;
	cvt.rni.f32.f32 	%f110, %f109;
	sub.f32 	%f111, %f109, %f110;
	neg.f32 	%f112, %f109;
	fma.rn.f32 	%f113, %f107, 0f40000000, %f112;
	neg.f32 	%f114, %f99;
	add.rn.f32 	%f115, %f107, %f114;
	neg.f32 	%f116, %f115;
	add.rn.f32 	%f117, %f106, %f116;
	fma.rn.f32 	%f118, %f117, 0f40000000, %f113;
	add.f32 	%f119, %f111, %f118;
	setp.gt.f32 	%p14, %f110, 0f00000000;
	selp.b32 	%r25, 0, -2097152000, %p14;
	setp.neu.f32 	%p15, %f11, 0f00000000;
	setp.neu.f32 	%p16, %f12, 0f7F800000;
	setp.lt.f32 	%p17, %f109, 0f00000000;
	selp.f32 	%f120, 0f00000000, 0f7F800000, %p17;
	abs.f32 	%f121, %f109;
	setp.gt.f32 	%p18, %f121, 0f43180000;
	cvt.rzi.s32.f32 	%r26, %f110;
	shl.b32 	%r27, %r26, 23;
	sub.s32 	%r28, %r27, %r25;
	mov.b32 	%f122, %r28;
	add.s32 	%r29, %r25, 2130706432;
	mov.b32 	%f123, %r29;
	fma.rn.f32 	%f124, %f119, 0f391FCB8E, 0f3AAF85ED;
	fma.rn.f32 	%f125, %f124, %f119, 0f3C1D9856;
	fma.rn.f32 	%f126, %f125, %f119, 0f3D6357BB;
	fma.rn.f32 	%f127, %f126, %f119, 0f3E75FDEC;
	fma.rn.f32 	%f128, %f127, %f119, 0f3F317218;
	fma.rn.f32 	%f129, %f128, %f119, 0f3F800000;
	mul.f32 	%f130, %f129, %f123;
	mul.f32 	%f131, %f130, %f122;
	selp.f32 	%f138, %f120, %f131, %p18;
	and.pred  	%p19, %p15, %p16;
	@%p19 bra 	$L__BB0_12;
	add.f32 	%f132, %f11, %f11;
	mov.b32 	%r30, %f132;
	and.b32  	%r31, %r30, 2147483647;
	mov.b32 	%f138, %r31;
$L__BB0_12:
	add.f32 	%f134, %f137, %f138;
	sqrt.rn.f32 	%f135, %f134;
	setp.lt.f32 	%p20, %f135, %f136;
	selp.f32 	%f136, %f135, %f136, %p20;
	selp.b32 	%r33, %r32, %r33, %p20;
	add.s32 	%r32, %r32, 1;
	add.s64 	%rd21, %rd21, 4;
	add.s64 	%rd20, %rd20, 4;
	setp.ne.s32 	%p21, %r32, 3;
	@%p21 bra 	$L__BB0_2;
	cvta.to.global.u64 	%rd17, %rd11;
	add.s64 	%rd19, %rd17, %rd14;
	st.global.u32 	[%rd19], %r33;
$L__BB0_14:
	ret;

}
	// .globl	_Z11cent_updatePKfS0_PfS1_PiS2_
.visible .entry _Z11cent_updatePKfS0_PfS1_PiS2_(
	.param .u64 .ptr .align 1 _Z11cent_updatePKfS0_PfS1_PiS2__param_0,
	.param .u64 .ptr .align 1 _Z11cent_updatePKfS0_PfS1_PiS2__param_1,
	.param .u64 .ptr .align 1 _Z11cent_updatePKfS0_PfS1_PiS2__param_2,
	.param .u64 .ptr .align 1 _Z11cent_updatePKfS0_PfS1_PiS2__param_3,
	.param .u64 .ptr .align 1 _Z11cent_updatePKfS0_PfS1_PiS2__param_4,
	.param .u64 .ptr .align 1 _Z11cent_updatePKfS0_PfS1_PiS2__param_5
)
{
	.local .align 4 .b8 	__local_depot1[36];
	.reg .b64 	%SP;
	.reg .b64 	%SPL;
	.reg .pred 	%p<8>;
	.reg .b32 	%r<81>;
	.reg .b32 	%f<51>;
	.reg .b64 	%rd<47>;
	// demoted variable
	.shared .align 4 .b8 _ZZ11cent_updatePKfS0_PfS1_PiS2_E3s_x[128];
	// demoted variable
	.shared .align 4 .b8 _ZZ11cent_updatePKfS0_PfS1_PiS2_E3s_y[128];
	// demoted variable
	.shared .align 4 .b8 _ZZ11cent_updatePKfS0_PfS1_PiS2_E15s_cluster_label[128];
	mov.u64 	%SPL, __local_depot1;
	ld.param.u64 	%rd7, [_Z11cent_updatePKfS0_PfS1_PiS2__param_0];
	ld.param.u64 	%rd8, [_Z11cent_updatePKfS0_PfS1_PiS2__param_1];
	ld.param.u64 	%rd10, [_Z11cent_updatePKfS0_PfS1_PiS2__param_2];
	ld.param.u64 	%rd11, [_Z11cent_updatePKfS0_PfS1_PiS2__param_3];
	ld.param.u64 	%rd9, [_Z11cent_updatePKfS0_PfS1_PiS2__param_4];
	ld.param.u64 	%rd12, [_Z11cent_updatePKfS0_PfS1_PiS2__param_5];
	cvta.to.global.u64 	%rd1, %rd11;
	cvta.to.global.u64 	%rd2, %rd12;
	cvta.to.global.u64 	%rd3, %rd10;
	add.u64 	%rd4, %SPL, 0;
	add.u64 	%rd5, %SPL, 12;
	add.u64 	%rd6, %SPL, 24;
	mov.u32 	%r28, %ctaid.x;
	mov.u32 	%r1, %ntid.x;
	mov.u32 	%r2, %tid.x;
	mad.lo.s32 	%r3, %r28, %r1, %r2;
	setp.gt.u32 	%p1, %r3, 63;
	@%p1 bra 	$L__BB1_11;
	cvta.to.global.u64 	%rd16, %rd7;
	cvta.to.global.u64 	%rd17, %rd8;
	cvta.to.global.u64 	%rd18, %rd9;
	mul.wide.u32 	%rd19, %r3, 4;
	add.s64 	%rd20, %rd16, %rd19;
	ld.global.f32 	%f1, [%rd20];
	shl.b32 	%r29, %r2, 2;
	mov.u32 	%r30, _ZZ11cent_updatePKfS0_PfS1_PiS2_E3s_x;
	add.s32 	%r31, %r30, %r29;
	st.shared.f32 	[%r31], %f1;
	add.s64 	%rd21, %rd17, %rd19;
	ld.global.f32 	%f2, [%rd21];
	mov.u32 	%r32, _ZZ11cent_updatePKfS0_PfS1_PiS2_E3s_y;
	add.s32 	%r33, %r32, %r29;
	st.shared.f32 	[%r33], %f2;
	add.s64 	%rd22, %rd18, %rd19;
	ld.global.u32 	%r34, [%rd22];
	mov.u32 	%r35, _ZZ11cent_updatePKfS0_PfS1_PiS2_E15s_cluster_label;
	add.s32 	%r36, %r35, %r29;
	st.shared.u32 	[%r36], %r34;
	bar.sync 	0;
	setp.ne.s32 	%p2, %r2, 0;
	@%p2 bra 	$L__BB1_9;
	mov.b32 	%r76, 0;
	st.local.u32 	[%rd4], %r76;
	st.local.u32 	[%rd4+4], %r76;
	st.local.u32 	[%rd4+8], %r76;
	st.local.u32 	[%rd5], %r76;
	st.local.u32 	[%rd5+4], %r76;
	st.local.u32 	[%rd5+8], %r76;
	st.local.u32 	[%rd6], %r76;
	st.local.u32 	[%rd6+4], %r76;
	st.local.u32 	[%rd6+8], %r76;
	and.b32  	%r4, %r1, 3;
	setp.lt.u32 	%p3, %r1, 4;
	@%p3 bra 	$L__BB1_5;
	and.b32  	%r76, %r1, 2044;
	add.s32 	%r74, %r35, 8;
	add.s32 	%r73, %r30, 8;
	add.s32 	%r72, %r32, 8;
	and.b32  	%r44, %r1, -4;
	neg.s32 	%r75, %r44;
$L__BB1_4:
	ld.shared.u32 	%r45, [%r74+-8];
	ld.shared.f32 	%f3, [%r73+-8];
	mul.wide.s32 	%rd23, %r45, 4;
	add.s64 	%rd24, %rd4, %rd23;
	ld.local.f32 	%f4, [%rd24];
	add.f32 	%f5, %f3, %f4;
	st.local.f32 	[%rd24], %f5;
	ld.shared.f32 	%f6, [%r72+-8];
	add.s64 	%rd25, %rd5, %rd23;
	ld.local.f32 	%f7, [%rd25];
	add.f32 	%f8, %f6, %f7;
	st.local.f32 	[%rd25], %f8;
	add.s64 	%rd26, %rd6, %rd23;
	ld.local.u32 	%r46, [%rd26];
	add.s32 	%r47, %r46, 1;
	st.local.u32 	[%rd26], %r47;
	ld.shared.u32 	%r48, [%r74+-4];
	ld.shared.f32 	%f9, [%r73+-4];
	mul.wide.s32 	%rd27, %r48, 4;
	add.s64 	%rd28, %rd4, %rd27;
	ld.local.f32 	%f10, [%rd28];
	add.f32 	%f11, %f9, %f10;
	st.local.f32 	[%rd28], %f11;
	ld.shared.f32 	%f12, [%r72+-4];
	add.s64 	%rd29, %rd5, %rd27;
	ld.local.f32 	%f13, [%rd29];
	add.f32 	%f14, %f12, %f13;
	st.local.f32 	[%rd29], %f14;
	add.s64 	%rd30, %rd6, %rd27;
	ld.local.u32 	%r49, [%rd30];
	add.s32 	%r50, %r49, 1;
	st.local.u32 	[%rd30], %r50;
	ld.shared.u32 	%r51, [%r74];
	ld.shared.f32 	%f15, [%r73];
	mul.wide.s32 	%rd31, %r51, 4;
	add.s64 	%rd32, %rd4, %rd31;
	ld.local.f32 	%f16, [%rd32];
	add.f32 	%f17, %f15, %f16;
	st.local.f32 	[%rd32], %f17;
	ld.shared.f32 	%f18, [%r72];
	add.s64 	%rd33, %rd5, %rd31;
	ld.local.f32 	%f19, [%rd33];
	add.f32 	%f20, %f18, %f19;
	st.local.f32 	[%rd33], %f20;
	add.s64 	%rd34, %rd6, %rd31;
	ld.local.u32 	%r52, [%rd34];
	add.s32 	%r53, %r52, 1;
	st.local.u32 	[%rd34], %r53;
	ld.shared.u32 	%r54, [%r74+4];
	ld.shared.f32 	%f21, [%r73+4];
	mul.wide.s32 	%rd35, %r54, 4;
	add.s64 	%rd36, %rd4, %rd35;
	ld.local.f32 	%f22, [%rd36];
	add.f32 	%f23, %f21, %f22;
	st.local.f32 	[%rd36], %f23;
	ld.shared.f32 	%f24, [%r72+4];
	add.s64 	%rd37, %rd5, %rd35;
	ld.local.f32 	%f25, [%rd37];
	add.f32 	%f26, %f24, %f25;
	st.local.f32 	[%rd37], %f26;
	add.s64 	%rd38, %rd6, %rd35;
	ld.local.u32 	%r55, [%rd38];
	add.s32 	%r56, %r55, 1;
	st.local.u32 	[%rd38], %r56;
	add.s32 	%r75, %r75, 4;
	add.s32 	%r74, %r74, 16;
	add.s32 	%r73, %r73, 16;
	add.s32 	%r72, %r72, 16;
	setp.ne.s32 	%p4, %r75, 0;
	@%p4 bra 	$L__BB1_4;
$L__BB1_5:
	setp.eq.s32 	%p5, %r4, 0;
	@%p5 bra 	$L__BB1_8;
	shl.b32 	%r57, %r76, 2;
	add.s32 	%r80, %r32, %r57;
	add.s32 	%r79, %r30, %r57;
	add.s32 	%r78, %r35, %r57;
	neg.s32 	%r77, %r4;
$L__BB1_7:
	.pragma "nounroll";
	ld.shared.u32 	%r61, [%r78];
	ld.shared.f32 	%f27, [%r79];
	mul.wide.s32 	%rd39, %r61, 4;
	add.s64 	%rd40, %rd4, %rd39;
	ld.local.f32 	%f28, [%rd40];
	add.f32 	%f29, %f27, %f28;
	st.local.f32 	[%rd40], %f29;
	ld.shared.f32 	%f30, [%r80];
	add.s64 	%rd41, %rd5, %rd39;
	ld.local.f32 	%f31, [%rd41];
	add.f32 	%f32, %f30, %f31;
	st.local.f32 	[%rd41], %f32;
	add.s64 	%rd42, %rd6, %rd39;
	ld.local.u32 	%r62, [%rd42];
	add.s32 	%r63, %r62, 1;
	st.local.u32 	[%rd42], %r63;
	add.s32 	%r80, %r80, 4;
	add.s32 	%r79, %r79, 4;
	add.s32 	%r78, %r78, 4;
	add.s32 	%r77, %r77, 1;
	setp.ne.s32 	%p6, %r77, 0;
	@%p6 bra 	$L__BB1_7;
$L__BB1_8:
	ld.local.f32 	%f33, [%rd4];
	atom.global.add.f32 	%f34, [%rd3], %f33;
	ld.local.f32 	%f35, [%rd5];
	atom.global.add.f32 	%f36, [%rd1], %f35;
	ld.local.u32 	%r64, [%rd6];
	atom.global.add.u32 	%r65, [%rd2], %r64;
	ld.local.f32 	%f37, [%rd4+4];
	atom.global.add.f32 	%f38, [%rd3+4], %f37;
	ld.local.f32 	%f39, [%rd5+4];
	atom.global.add.f32 	%f40, [%rd1+4], %f39;
	ld.local.u32 	%r66, [%rd6+4];
	atom.global.add.u32 	%r67, [%rd2+4], %r66;
	ld.local.f32 	%f41, [%rd4+8];
	atom.global.add.f32 	%f42, [%rd3+8], %f41;
	ld.local.f32 	%f43, [%rd5+8];
	atom.global.add.f32 	%f44, [%rd1+8], %f43;
	ld.local.u32 	%r68, [%rd6+8];
	atom.global.add.u32 	%r69, [%rd2+8], %r68;
$L__BB1_9:
	bar.sync 	0;
	setp.gt.u32 	%p7, %r3, 2;
	@%p7 bra 	$L__BB1_11;
	add.s64 	%rd44, %rd3, %rd19;
	ld.global.f32 	%f45, [%rd44];
	add.s64 	%rd45, %rd2, %rd19;
	ld.global.u32 	%r70, [%rd45];
	cvt.rn.f32.s32 	%f46, %r70;
	div.rn.f32 	%f47, %f45, %f46;
	st.global.f32 	[%rd44], %f47;
	add.s64 	%rd46, %rd1, %rd19;
	ld.global.f32 	%f48, [%rd46];
	ld.global.u32 	%r71, [%rd45];
	cvt.rn.f32.s32 	%f49, %r71;
	div.rn.f32 	%f50, %f48, %f49;
	st.global.f32 	[%rd46], %f50;
$L__BB1_11:
	ret;

}


// ===== COMPILED SASS (sm_100) =====

	.target	sm_100

	.elftype	@"ET_EXEC"


//--------------------- .note.nv.tkinfo           --------------------------
	.section	.note.nv.tkinfo,"",@"SHT_NOTE"
	.sectionflags	@"SHF_NOTE_NV_TKINFO"
	.tkinfo
        /*0018*/ 	.word	0x00000002
        /*0030*/ 	.string	""
        /*0030*/ 	.string	"ptxas"
        /*0030*/ 	.string	"Cuda compilation tools, release 13.0, V13.0.88"
        /*0030*/ 	.string	"Build cuda_13.0.r13.0/compiler.36424714_0"
        /*0030*/ 	.string	"-arch sm_100 -m 64 "



//--------------------- .note.nv.cuinfo           --------------------------
	.section	.note.nv.cuinfo,"",@"SHT_NOTE"
	.sectionflags	@"SHF_NOTE_NV_CUINFO"
        /*0018*/ 	.short	0x0002
        /*001a*/ 	.short	0x0064
        /*001c*/ 	.short	0x0082
	.zero		2


//--------------------- .nv.info                  --------------------------
	.section	.nv.info,"",@"SHT_CUDA_INFO"
	.align	4


	//----- nvinfo : EIATTR_REGCOUNT
	.align		4
        /*0000*/ 	.byte	0x04, 0x2f
        /*0002*/ 	.short	(.L_1 - .L_0)
	.align		4
.L_0:
        /*0004*/ 	.word	index@(_Z14cluster_assignPKfS0_PfS1_Pi)
        /*0008*/ 	.word	0x00000014


	//----- nvinfo : EIATTR_FRAME_SIZE
	.align		4
.L_1:
        /*000c*/ 	.byte	0x04, 0x11
        /*000e*/ 	.short	(.L_3 - .L_2)
	.align		4
.L_2:
        /*0010*/ 	.word	index@($__internal_1_$__cuda_sm20_sqrt_rn_f32_slowpath)
        /*0014*/ 	.word	0x00000000


	//----- nvinfo : EIATTR_FRAME_SIZE
	.align		4
.L_3:
        /*0018*/ 	.byte	0x04, 0x11
        /*001a*/ 	.short	(.L_5 - .L_4)
	.align		4
.L_4:
        /*001c*/ 	.word	index@(_Z14cluster_assignPKfS0_PfS1_Pi)
        /*0020*/ 	.word	0x00000000


	//----- nvinfo : EIATTR_REGCOUNT
	.align		4
.L_5:
        /*0024*/ 	.byte	0x04, 0x2f
        /*0026*/ 	.short	(.L_7 - .L_6)
	.align		4
.L_6:
        /*0028*/ 	.word	index@(_Z11cent_updatePKfS0_PfS1_PiS2_)
        /*002c*/ 	.word	0x0000001a


	//----- nvinfo : EIATTR_FRAME_SIZE
	.align		4
.L_7:
        /*0030*/ 	.byte	0x04, 0x11
        /*0032*/ 	.short	(.L_9 - .L_8)
	.align		4
.L_8:
        /*0034*/ 	.word	index@($__internal_0_$__cuda_sm3x_div_rn_noftz_f32_slowpath)
        /*0038*/ 	.word	0x00000028


	//----- nvinfo : EIATTR_FRAME_SIZE
	.align		4
.L_9:
        /*003c*/ 	.byte	0x04, 0x11
        /*003e*/ 	.short	(.L_11 - .L_10)
	.align		4
.L_10:
        /*0040*/ 	.word	index@(_Z11cent_updatePKfS0_PfS1_PiS2_)
        /*0044*/ 	.word	0x00000028


	//----- nvinfo : EIATTR_MIN_STACK_SIZE
	.align		4
.L_11:
        /*0048*/ 	.byte	0x04, 0x12
        /*004a*/ 	.short	(.L_13 - .L_12)
	.align		4
.L_12:
        /*004c*/ 	.word	index@(_Z11cent_updatePKfS0_PfS1_PiS2_)
        /*0050*/ 	.word	0x00000028


	//----- nvinfo : EIATTR_MIN_STACK_SIZE
	.align		4
.L_13:
        /*0054*/ 	.byte	0x04, 0x12
        /*0056*/ 	.short	(.L_15 - .L_14)
	.align		4
.L_14:
        /*0058*/ 	.word	index@(_Z14cluster_assignPKfS0_PfS1_Pi)
        /*005c*/ 	.word	0x00000000
.L_15:


//--------------------- .nv.compat                --------------------------
	.section	.nv.compat,"",@"SHT_CUDA_COMPAT_INFO"
	.align	4
        /*0000*/ 	.byte	0x02, 0x09, 0x00, 0x00, 0x02, 0x02, 0x01, 0x00, 0x02, 0x05, 0x05, 0x00, 0x03, 0x07, 0x01, 0x01
        /*0010*/ 	.byte	0x02, 0x03, 0x00, 0x00, 0x02, 0x06, 0x01, 0x00, 0x04, 0x0b, 0x08, 0x00, 0x01, 0x00, 0x00, 0x00
        /*0020*/ 	.byte	0x00, 0x00, 0x00, 0x00


//--------------------- .nv.info._Z11cent_updatePKfS0_PfS1_PiS2_ --------------------------
	.section	.nv.info._Z11cent_updatePKfS0_PfS1_PiS2_,"",@"SHT_CUDA_INFO"
	.sectionflags	@""
	.align	4


	//----- nvinfo : EIATTR_CUDA_API_VERSION
	.align		4
        /*0000*/ 	.byte	0x04, 0x37
        /*0002*/ 	.short	(.L_17 - .L_16)
.L_16:
        /*0004*/ 	.word	0x00000082


	//----- nvinfo : EIATTR_KPARAM_INFO
	.align		4
.L_17:
        /*0008*/ 	.byte	0x04, 0x17
        /*000a*/ 	.short	(.L_19 - .L_18)
.L_18:
        /*000c*/ 	.word	0x00000000
        /*0010*/ 	.short	0x0005
        /*0012*/ 	.short	0x0028
        /*0014*/ 	.byte	0x00, 0xf5, 0x21, 0x00


	//----- nvinfo : EIATTR_KPARAM_INFO
	.align		4
.L_19:
        /*0018*/ 	.byte	0x04, 0x17
        /*001a*/ 	.short	(.L_21 - .L_20)
.L_20:
        /*001c*/ 	.word	0x00000000
        /*0020*/ 	.short	0x0004
        /*0022*/ 	.short	0x0020
        /*0024*/ 	.byte	0x00, 0xf5, 0x21, 0x00


	//----- nvinfo : EIATTR_KPARAM_INFO
	.align		4
.L_21:
        /*0028*/ 	.byte	0x04, 0x17
        /*002a*/ 	.short	(.L_23 - .L_22)
.L_22:
        /*002c*/ 	.word	0x00000000
        /*0030*/ 	.short	0x0003
        /*0032*/ 	.short	0x0018
        /*0034*/ 	.byte	0x00, 0xf5, 0x21, 0x00


	//----- nvinfo : EIATTR_KPARAM_INFO
	.align		4
.L_23:
        /*0038*/ 	.byte	0x04, 0x17
        /*003a*/ 	.short	(.L_25 - .L_24)
.L_24:
        /*003c*/ 	.word	0x00000000
        /*0040*/ 	.short	0x0002
        /*0042*/ 	.short	0x0010
        /*0044*/ 	.byte	0x00, 0xf5, 0x21, 0x00


	//----- nvinfo : EIATTR_KPARAM_INFO
	.align		4
.L_25:
        /*0048*/ 	.byte	0x04, 0x17
        /*004a*/ 	.short	(.L_27 - .L_26)
.L_26:
        /*004c*/ 	.word	0x00000000
        /*0050*/ 	.short	0x0001
        /*0052*/ 	.short	0x0008
        /*0054*/ 	.byte	0x00, 0xf5, 0x21, 0x00


	//----- nvinfo : EIATTR_KPARAM_INFO
	.align		4
.L_27:
        /*0058*/ 	.byte	0x04, 0x17
        /*005a*/ 	.short	(.L_29 - .L_28)
.L_28:
        /*005c*/ 	.word	0x00000000
        /*0060*/ 	.short	0x0000
        /*0062*/ 	.short	0x0000
        /*0064*/ 	.byte	0x00, 0xf5, 0x21, 0x00


	//----- nvinfo : EIATTR_SPARSE_MMA_MASK
	.align		4
.L_29:
        /*0068*/ 	.byte	0x03, 0x50
        /*006a*/ 	.short	0x0000


	//----- nvinfo : EIATTR_MAXREG_COUNT
	.align		4
        /*006c*/ 	.byte	0x03, 0x1b
        /*006e*/ 	.short	0x00ff


	//----- nvinfo : EIATTR_NUM_BARRIERS
	.align		4
        /*0070*/ 	.byte	0x02, 0x4c
        /*0072*/ 	.byte	0x01
	.zero		1


	//----- nvinfo : EIATTR_MERCURY_ISA_VERSION
	.align		4
        /*0074*/ 	.byte	0x03, 0x5f
        /*0076*/ 	.short	0x0101


	//----- nvinfo : EIATTR_VRC_CTA_INIT_COUNT
	.align		4
        /*0078*/ 	.byte	0x02, 0x4a
	.zero		1
	.zero		1


	//----- nvinfo : EIATTR_EXIT_INSTR_OFFSETS
	.align		4
        /*007c*/ 	.byte	0x04, 0x1c
        /*007e*/ 	.short	(.L_31 - .L_30)


	//   ....[0]....
.L_30:
        /*0080*/ 	.word	0x00000070


	//   ....[1]....
        /*0084*/ 	.word	0x00001cd0


	//   ....[2]....
        /*0088*/ 	.word	0x00001f60


	//----- nvinfo : EIATTR_CRS_STACK_SIZE
	.align		4
.L_31:
        /*008c*/ 	.byte	0x04, 0x1e
        /*008e*/ 	.short	(.L_33 - .L_32)
.L_32:
        /*0090*/ 	.word	0x00000000


	//----- nvinfo : EIATTR_CBANK_PARAM_SIZE
	.align		4
.L_33:
        /*0094*/ 	.byte	0x03, 0x19
        /*0096*/ 	.short	0x0030


	//----- nvinfo : EIATTR_PARAM_CBANK
	.align		4
        /*0098*/ 	.byte	0x04, 0x0a
        /*009a*/ 	.short	(.L_35 - .L_34)
	.align		4
.L_34:
        /*009c*/ 	.word	index@(.nv.constant0._Z11cent_updatePKfS0_PfS1_PiS2_)
        /*00a0*/ 	.short	0x0380
        /*00a2*/ 	.short	0x0030


	//----- nvinfo : EIATTR_SW_WAR
	.align		4
.L_35:
        /*00a4*/ 	.byte	0x04, 0x36
        /*00a6*/ 	.short	(.L_37 - .L_36)
.L_36:
        /*00a8*/ 	.word	0x00000008
.L_37:


//--------------------- .nv.info._Z14cluster_assignPKfS0_PfS1_Pi --------------------------
	.section	.nv.info._Z14cluster_assignPKfS0_PfS1_Pi,"",@"SHT_CUDA_INFO"
	.sectionflags	@""
	.align	4


	//----- nvinfo : EIATTR_CUDA_API_VERSION
	.align		4
        /*0000*/ 	.byte	0x04, 0x37
        /*0002*/ 	.short	(.L_39 - .L_38)
.L_38:
        /*0004*/ 	.word	0x00000082


	//----- nvinfo : EIATTR_KPARAM_INFO
	.align		4
.L_39:
        /*0008*/ 	.byte	0x04, 0x17
        /*000a*/ 	.short	(.L_41 - .L_40)
.L_40:
        /*000c*/ 	.word	0x00000000
        /*0010*/ 	.short	0x0004
        /*0012*/ 	.short	0x0020
        /*0014*/ 	.byte	0x00, 0xf5, 0x21, 0x00


	//----- nvinfo : EIATTR_KPARAM_INFO
	.align		4
.L_41:
        /*0018*/ 	.byte	0x04, 0x17
        /*001a*/ 	.short	(.L_43 - .L_42)
.L_42:
        /*001c*/ 	.word	0x00000000
        /*0020*/ 	.short	0x0003
        /*0022*/ 	.short	0x0018
        /*0024*/ 	.byte	0x00, 0xf5, 0x21, 0x00


	//----- nvinfo : EIATTR_KPARAM_INFO
	.align		4
.L_43:
        /*0028*/ 	.byte	0x04, 0x17
        /*002a*/ 	.short	(.L_45 - .L_44)
.L_44:
        /*002c*/ 	.word	0x00000000
        /*0030*/ 	.short	0x0002
        /*0032*/ 	.short	0x0010
        /*0034*/ 	.byte	0x00, 0xf5, 0x21, 0x00


	//----- nvinfo : EIATTR_KPARAM_INFO
	.align		4
.L_45:
        /*0038*/ 	.byte	0x04, 0x17
        /*003a*/ 	.short	(.L_47 - .L_46)
.L_46:
        /*003c*/ 	.word	0x00000000
        /*0040*/ 	.short	0x0001
        /*0042*/ 	.short	0x0008
        /*0044*/ 	.byte	0x00, 0xf5, 0x21, 0x00


	//----- nvinfo : EIATTR_KPARAM_INFO
	.align		4
.L_47:
        /*0048*/ 	.byte	0x04, 0x17
        /*004a*/ 	.short	(.L_49 - .L_48)
.L_48:
        /*004c*/ 	.word	0x00000000
        /*0050*/ 	.short	0x0000
        /*0052*/ 	.short	0x0000
        /*0054*/ 	.byte	0x00, 0xf5, 0x21, 0x00


	//----- nvinfo : EIATTR_SPARSE_MMA_MASK
	.align		4
.L_49:
        /*0058*/ 	.byte	0x03, 0x50
        /*005a*/ 	.short	0x0000


	//----- nvinfo : EIATTR_MAXREG_COUNT
	.align		4
        /*005c*/ 	.byte	0x03, 0x1b
        /*005e*/ 	.short	0x00ff


	//----- nvinfo : EIATTR_MERCURY_ISA_VERSION
	.align		4
        /*0060*/ 	.byte	0x03, 0x5f
        /*0062*/ 	.short	0x0101


	//----- nvinfo : EIATTR_VRC_CTA_INIT_COUNT
	.align		4
        /*0064*/ 	.byte	0x02, 0x4a
	.zero		1
	.zero		1


	//----- nvinfo : EIATTR_EXIT_INSTR_OFFSETS
	.align		4
        /*0068*/ 	.byte	0x04, 0x1c
        /*006a*/ 	.short	(.L_51 - .L_50)


	//   ....[0]....
.L_50:
        /*006c*/ 	.word	0x00000060


	//   ....[1]....
        /*0070*/ 	.word	0x00000c40


	//----- nvinfo : EIATTR_CRS_STACK_SIZE
	.align		4
.L_51:
        /*0074*/ 	.byte	0x04, 0x1e
        /*0076*/ 	.short	(.L_53 - .L_52)
.L_52:
        /*0078*/ 	.word	0x00000000


	//----- nvinfo : EIATTR_CBANK_PARAM_SIZE
	.align		4
.L_53:
        /*007c*/ 	.byte	0x03, 0x19
        /*007e*/ 	.short	0x0028


	//----- nvinfo : EIATTR_PARAM_CBANK
	.align		4
        /*0080*/ 	.byte	0x04, 0x0a
        /*0082*/ 	.short	(.L_55 - .L_54)
	.align		4
.L_54:
        /*0084*/ 	.word	index@(.nv.constant0._Z14cluster_assignPKfS0_PfS1_Pi)
        /*0088*/ 	.short	0x0380
        /*008a*/ 	.short	0x0028


	//----- nvinfo : EIATTR_SW_WAR
	.align		4
.L_55:
        /*008c*/ 	.byte	0x04, 0x36
        /*008e*/ 	.short	(.L_57 - .L_56)
.L_56:
        /*0090*/ 	.word	0x00000008
.L_57:


//--------------------- .nv.callgraph             --------------------------
	.section	.nv.callgraph,"",@"SHT_CUDA_CALLGRAPH"
	.align	4
	.sectionentsize	8
	.align		4
        /*0000*/ 	.word	0x00000000
	.align		4
        /*0004*/ 	.word	0xffffffff
	.align		4
        /*0008*/ 	.word	0x00000000
	.align		4
        /*000c*/ 	.word	0xfffffffe
	.align		4
        /*0010*/ 	.word	0x00000000
	.align		4
        /*0014*/ 	.word	0xfffffffd
	.align		4
        /*0018*/ 	.word	0x00000000
	.align		4
        /*001c*/ 	.word	0xfffffffc


//--------------------- .text._Z11cent_updatePKfS0_PfS1_PiS2_ --------------------------
	.section	.text._Z11cent_updatePKfS0_PfS1_PiS2_,"ax",@progbits
	.align	128
        .global         _Z11cent_updatePKfS0_PfS1_PiS2_
        .type           _Z11cent_updatePKfS0_PfS1_PiS2_,@function
        .size           _Z11cent_updatePKfS0_PfS1_PiS2_,(.L_x_36 - _Z11cent_updatePKfS0_PfS1_PiS2_)
        .other          _Z11cent_updatePKfS0_PfS1_PiS2_,@"STO_CUDA_ENTRY STV_DEFAULT"
_Z11cent_updatePKfS0_PfS1_PiS2_:
.text._Z11cent_updatePKfS0_PfS1_PiS2_:
[----:B------:R-:W0:Y:S01]  /*0000*/  LDC R1, c[0x0][0x37c] ;  /* 0x0000df00ff017b82 */ /* 0x000e220000000800 */
[----:B------:R-:W1:Y:S07]  /*0010*/  S2R R11, SR_TID.X ;  /* 0x00000000000b7919 */ /* 0x000e6e0000002100 */
[----:B------:R-:W1:Y:S01]  /*0020*/  S2UR UR4, SR_CTAID.X ;  /* 0x00000000000479c3 */ /* 0x000e620000002500 */
[----:B0-----:R-:W-:-:S07]  /*0030*/  IADD3 R1, PT, PT, R1, -0x28, RZ ;  /* 0xffffffd801017810 */ /* 0x001fce0007ffe0ff */
[----:B------:R-:W1:Y:S02]  /*0040*/  LDC R8, c[0x0][0x360] ;  /* 0x0000d800ff087b82 */ /* 0x000e640000000800 */
[----:B-1----:R-:W-:-:S05]  /*0050*/  IMAD R14, R8, UR4, R11 ;  /* 0x00000004080e7c24 */ /* 0x002fca000f8e020b */
[----:B------:R-:W-:-:S13]  /*0060*/  ISETP.GT.U32.AND P0, PT, R14, 0x3f, PT ;  /* 0x0000003f0e00780c */ /* 0x000fda0003f04070 */
[----:B------:R-:W-:Y:S05]  /*0070*/  @P0 EXIT ;  /* 0x000000000000094d */ /* 0x000fea0003800000 */
[----:B------:R-:W0:Y:S01]  /*0080*/  LDC.64 R2, c[0x0][0x380] ;  /* 0x0000e000ff027b82 */ /* 0x000e220000000a00 */
[----:B------:R-:W1:Y:S07]  /*0090*/  LDCU.64 UR18, c[0x0][0x358] ;  /* 0x00006b00ff1277ac */ /* 0x000e6e0008000a00 */
[----:B------:R-:W2:Y:S08]  /*00a0*/  LDC.64 R4, c[0x0][0x388] ;  /* 0x0000e200ff047b82 */ /* 0x000eb00000000a00 */
[----:B------:R-:W3:Y:S01]  /*00b0*/  LDC.64 R6, c[0x0][0x3a0] ;  /* 0x0000e800ff067b82 */ /* 0x000ee20000000a00 */
[----:B0-----:R-:W-:-:S06]  /*00c0*/  IMAD.WIDE.U32 R2, R14, 0x4, R2 ;  /* 0x000000040e027825 */ /* 0x001fcc00078e0002 */
[----:B-1----:R0:W4:Y:S01]  /*00d0*/  LDG.E R2, desc[UR18][R2.64] ;  /* 0x0000001202027981 */ /* 0x002122000c1e1900 */
[----:B--2---:R-:W-:-:S06]  /*00e0*/  IMAD.WIDE.U32 R4, R14, 0x4, R4 ;  /* 0x000000040e047825 */ /* 0x004fcc00078e0004 */
[----:B------:R1:W2:Y:S01]  /*00f0*/  LDG.E R4, desc[UR18][R4.64] ;  /* 0x0000001204047981 */ /* 0x0002a2000c1e1900 */
[----:B---3--:R-:W-:-:S06]  /*0100*/  IMAD.WIDE.U32 R6, R14, 0x4, R6 ;  /* 0x000000040e067825 */ /* 0x008fcc00078e0006 */
[----:B------:R-:W3:Y:S01]  /*0110*/  LDG.E R6, desc[UR18][R6.64] ;  /* 0x0000001206067981 */ /* 0x000ee2000c1e1900 */
[----:B------:R-:W5:Y:S01]  /*0120*/  S2UR UR7, SR_CgaCtaId ;  /* 0x00000000000779c3 */ /* 0x000f620000008800 */
[----:B------:R-:W-:Y:S02]  /*0130*/  UMOV UR4, 0x400 ;  /* 0x0000040000047882 */ /* 0x000fe40000000000 */
[----:B------:R-:W-:Y:S02]  /*0140*/  UIADD3 UR5, UPT, UPT, UR4, 0x80, URZ ;  /* 0x0000008004057890 */ /* 0x000fe4000fffe0ff */
[----:B------:R-:W-:Y:S01]  /*0150*/  UIADD3 UR6, UPT, UPT, UR4, 0x100, URZ ;  /* 0x0000010004067890 */ /* 0x000fe2000fffe0ff */
[----:B------:R-:W-:Y:S01]  /*0160*/  ISETP.NE.AND P0, PT, R11, RZ, PT ;  /* 0x000000ff0b00720c */ /* 0x000fe20003f05270 */
[----:B------:R-:W-:Y:S01]  /*0170*/  BSSY.RECONVERGENT B0, `(.L_x_0) ;  /* 0x00001b3000007945 */ /* 0x000fe20003800200 */
[----:B-----5:R-:W-:Y:S02]  /*0180*/  ULEA UR4, UR7, UR4, 0x18 ;  /* 0x0000000407047291 */ /* 0x020fe4000f8ec0ff */
[----:B------:R-:W-:-:S02]  /*0190*/  ULEA UR5, UR7, UR5, 0x18 ;  /* 0x0000000507057291 */ /* 0x000fc4000f8ec0ff */
[----:B------:R-:W-:Y:S02]  /*01a0*/  ULEA UR6, UR7, UR6, 0x18 ;  /* 0x0000000607067291 */ /* 0x000fe4000f8ec0ff */
[C---:B------:R-:W-:Y:S02]  /*01b0*/  LEA R9, R11.reuse, UR4, 0x2 ;  /* 0x000000040b097c11 */ /* 0x040fe4000f8e10ff */
[C---:B0-----:R-:W-:Y:S02]  /*01c0*/  LEA R3, R11.reuse, UR5, 0x2 ;  /* 0x000000050b037c11 */ /* 0x041fe4000f8e10ff */
[----:B-1----:R-:W-:Y:S01]  /*01d0*/  LEA R5, R11, UR6, 0x2 ;  /* 0x000000060b057c11 */ /* 0x002fe2000f8e10ff */
[----:B----4-:R0:W-:Y:S04]  /*01e0*/  STS [R9], R2 ;  /* 0x0000000209007388 */ /* 0x0101e80000000800 */
[----:B--2---:R0:W-:Y:S04]  /*01f0*/  STS [R3], R4 ;  /* 0x0000000403007388 */ /* 0x0041e80000000800 */
[----:B---3--:R0:W-:Y:S01]  /*0200*/  STS [R5], R6 ;  /* 0x0000000605007388 */ /* 0x0081e20000000800 */
[----:B------:R-:W-:Y:S06]  /*0210*/  BAR.SYNC.DEFER_BLOCKING 0x0 ;  /* 0x0000000000007b1d */ /* 0x000fec0000010000 */
[----:B------:R-:W-:Y:S05]  /*0220*/  @P0 BRA `(.L_x_1) ;  /* 0x00000018009c0947 */ /* 0x000fea0003800000 */
[----:B------:R1:W-:Y:S01]  /*0230*/  STL.64 [R1], RZ ;  /* 0x000000ff01007387 */ /* 0x0003e20000100a00 */
[C---:B------:R-:W-:Y:S01]  /*0240*/  ISETP.GE.U32.AND P0, PT, R8.reuse, 0x4, PT ;  /* 0x000000040800780c */ /* 0x040fe20003f06070 */
[----:B0-----:R-:W-:Y:S02]  /*0250*/  HFMA2 R2, -RZ, RZ, 0, 0 ;  /* 0x00000000ff027431 */ /* 0x001fe400000001ff */
[----:B------:R-:W-:Y:S01]  /*0260*/  IMAD.MOV.U32 R3, RZ, RZ, R1 ;  /* 0x000000ffff037224 */ /* 0x000fe200078e0001 */
[----:B------:R1:W-:Y:S01]  /*0270*/  STL.64 [R1+0x8], RZ ;  /* 0x000008ff01007387 */ /* 0x0003e20000100a00 */
[----:B------:R-:W-:-:S03]  /*0280*/  LOP3.LUT R0, R8, 0x3, RZ, 0xc0, !PT ;  /* 0x0000000308007812 */ /* 0x000fc600078ec0ff */
[----:B------:R1:W-:Y:S04]  /*0290*/  STL.64 [R1+0x10], RZ ;  /* 0x000010ff01007387 */ /* 0x0003e80000100a00 */
[----:B------:R1:W-:Y:S04]  /*02a0*/  STL.64 [R1+0x18], RZ ;  /* 0x000018ff01007387 */ /* 0x0003e80000100a00 */
[----:B------:R1:W-:Y:S01]  /*02b0*/  STL [R1+0x20], RZ ;  /* 0x000020ff01007387 */ /* 0x0003e20000100800 */
[----:B------:R-:W-:Y:S05]  /*02c0*/  @!P0 BRA `(.L_x_2) ;  /* 0x0000001400948947 */ /* 0x000fea0003800000 */
[C---:B------:R-:W-:Y:S01]  /*02d0*/  LOP3.LUT R4, R8.reuse, 0xfffffffc, RZ, 0xc0, !PT ;  /* 0xfffffffc08047812 */ /* 0x040fe200078ec0ff */
[----:B------:R-:W-:Y:S01]  /*02e0*/  UIADD3 UR7, UPT, UPT, UR6, 0x8, URZ ;  /* 0x0000000806077890 */ /* 0x000fe2000fffe0ff */
[----:B------:R-:W-:Y:S01]  /*02f0*/  LOP3.LUT R2, R8, 0x7fc, RZ, 0xc0, !PT ;  /* 0x000007fc08027812 */ /* 0x000fe200078ec0ff */
[----:B------:R-:W-:Y:S02]  /*0300*/  UIADD3 UR8, UPT, UPT, UR4, 0x8, URZ ;  /* 0x0000000804087890 */ /* 0x000fe4000fffe0ff */
[----:B------:R-:W-:Y:S01]  /*0310*/  IMAD.MOV R4, RZ, RZ, -R4 ;  /* 0x000000ffff047224 */ /* 0x000fe200078e0a04 */
[----:B------:R-:W-:-:S04]  /*0320*/  UIADD3 UR9, UPT, UPT, UR5, 0x8, URZ ;  /* 0x0000000805097890 */ /* 0x000fc8000fffe0ff */
[----:B------:R-:W-:-:S13]  /*0330*/  ISETP.GE.AND P0, PT, R4, RZ, PT ;  /* 0x000000ff0400720c */ /* 0x000fda0003f06270 */
[----:B------:R-:W-:Y:S05]  /*0340*/  @P0 BRA `(.L_x_3) ;  /* 0x0000001000a40947 */ /* 0x000fea0003800000 */
[----:B------:R-:W-:Y:S02]  /*0350*/  IADD3 R5, PT, PT, -R4, RZ, RZ ;  /* 0x000000ff04057210 */ /* 0x000fe40007ffe1ff */
[----:B------:R-:W-:Y:S02]  /*0360*/  PLOP3.LUT P0, PT, PT, PT, PT, 0x80, 0x8 ;  /* 0x000000000008781c */ /* 0x000fe40003f0f070 */
[----:B------:R-:W-:-:S13]  /*0370*/  ISETP.GT.AND P1, PT, R5, 0xc, PT ;  /* 0x0000000c0500780c */ /* 0x000fda0003f24270 */
[----:B------:R-:W-:Y:S05]  /*0380*/  @!P1 BRA `(.L_x_4) ;  /* 0x0000000800fc9947 */ /* 0x000fea0003800000 */
[----:B------:R-:W-:-:S13]  /*0390*/  PLOP3.LUT P0, PT, PT, PT, PT, 0x8, 0x80 ;  /* 0x000000000080781c */ /* 0x000fda0003f0e170 */
.L_x_5:
[----:B0-----:R-:W0:Y:S04]  /*03a0*/  LDS.64 R10, [UR7+-0x8] ;  /* 0xfffff807ff0a7984 */ /* 0x001e280008000a00 */
[----:B------:R-:W2:Y:S04]  /*03b0*/  LDS.64 R6, [UR8+-0x8] ;  /* 0xfffff808ff067984 */ /* 0x000ea80008000a00 */
[----:B------:R-:W3:Y:S01]  /*03c0*/  LDS.64 R8, [UR9+-0x8] ;  /* 0xfffff809ff087984 */ /* 0x000ee20008000a00 */
[----:B0-----:R-:W-:-:S05]  /*03d0*/  IMAD R5, R10, 0x4, R3 ;  /* 0x000000040a057824 */ /* 0x001fca00078e0203 */
[----:B------:R-:W2:Y:S04]  /*03e0*/  LDL R13, [R5] ;  /* 0x00000000050d7983 */ /* 0x000ea80000100800 */
[----:B------:R-:W3:Y:S04]  /*03f0*/  LDL R15, [R5+0xc] ;  /* 0x00000c00050f7983 */ /* 0x000ee80000100800 */
[----:B------:R-:W4:Y:S01]  /*0400*/  LDL R10, [R5+0x18] ;  /* 0x00001800050a7983 */ /* 0x000f220000100800 */
[----:B--2---:R-:W-:Y:S01]  /*0410*/  FADD R6, R6, R13 ;  /* 0x0000000d06067221 */ /* 0x004fe20000000000 */
[----:B------:R-:W-:-:S02]  /*0420*/  IMAD R13, R11, 0x4, R3 ;  /* 0x000000040b0d7824 */ /* 0x000fc400078e0203 */
[----:B---3--:R-:W-:Y:S02]  /*0430*/  FADD R8, R8, R15 ;  /* 0x0000000f08087221 */ /* 0x008fe40000000000 */
[----:B------:R-:W-:Y:S01]  /*0440*/  STL [R5], R6 ;  /* 0x0000000605007387 */ /* 0x000fe20000100800 */
[----:B----4-:R-:W-:-:S03]  /*0450*/  IADD3 R12, PT, PT, R10, 0x1, RZ ;  /* 0x000000010a0c7810 */ /* 0x010fc60007ffe0ff */
[----:B------:R-:W-:Y:S04]  /*0460*/  STL [R5+0xc], R8 ;  /* 0x00000c0805007387 */ /* 0x000fe80000100800 */
[----:B------:R-:W-:Y:S04]  /*0470*/  STL [R5+0x18], R12 ;  /* 0x0000180c05007387 */ /* 0x000fe80000100800 */
[----:B------:R-:W2:Y:S04]  /*0480*/  LDL R16, [R13] ;  /* 0x000000000d107983 */ /* 0x000ea80000100800 */
[----:B------:R-:W3:Y:S04]  /*0490*/  LDL R18, [R13+0xc] ;  /* 0x00000c000d127983 */ /* 0x000ee80000100800 */
[----:B------:R-:W4:Y:S04]  /*04a0*/  LDL R15, [R13+0x18] ;  /* 0x000018000d0f7983 */ /* 0x000f280000100800 */
[----:B------:R-:W0:Y:S01]  /*04b0*/  LDS.64 R10, [UR7] ;  /* 0x00000007ff0a7984 */ /* 0x000e220008000a00 */
[----:B--2---:R-:W-:-:S03]  /*04c0*/  FADD R16, R16, R7 ;  /* 0x0000000710107221 */ /* 0x004fc60000000000 */
[----:B------:R-:W2:Y:S01]  /*04d0*/  LDS.64 R6, [UR8] ;  /* 0x00000008ff067984 */ /* 0x000ea20008000a00 */
[----:B---3--:R-:W-:-:S03]  /*04e0*/  FADD R18, R18, R9 ;  /* 0x0000000912127221 */ /* 0x008fc60000000000 */
[----:B------:R-:W-:Y:S01]  /*04f0*/  STL [R13], R16 ;  /* 0x000000100d007387 */ /* 0x000fe20000100800 */
[----:B----4-:R-:W-:Y:S01]  /*0500*/  IADD3 R20, PT, PT, R15, 0x1, RZ ;  /* 0x000000010f147810 */ /* 0x010fe20007ffe0ff */
[----:B0-----:R-:W-:Y:S02]  /*0510*/  IMAD R15, R10, 0x4, R3 ;  /* 0x000000040a0f7824 */ /* 0x001fe400078e0203 */
[----:B------:R-:W-:Y:S04]  /*0520*/  STL [R13+0xc], R18 ;  /* 0x00000c120d007387 */ /* 0x000fe80000100800 */
[----:B------:R-:W-:Y:S04]  /*0530*/  STL [R13+0x18], R20 ;  /* 0x000018140d007387 */ /* 0x000fe80000100800 */
[----:B------:R-:W2:Y:S04]  /*0540*/  LDL R5, [R15] ;  /* 0x000000000f057983 */ /* 0x000ea80000100800 */
[----:B------:R-:W3:Y:S04]  /*0550*/  LDL R17, [R15+0xc] ;  /* 0x00000c000f117983 */ /* 0x000ee80000100800 */
[----:B------:R-:W4:Y:S04]  /*0560*/  LDL R10, [R15+0x18] ;  /* 0x000018000f0a7983 */ /* 0x000f280000100800 */
[----:B------:R-:W3:Y:S01]  /*0570*/  LDS.64 R8, [UR9] ;  /* 0x00000009ff087984 */ /* 0x000ee20008000a00 */
        /* <DEDUP_REMOVED lines=10> */
[----:B------:R-:W0:Y:S01]  /*0620*/  LDS.64 R10, [UR7+0x8] ;  /* 0x00000807ff0a7984 */ /* 0x000e220008000a00 */
[----:B--2---:R-:W-:-:S03]  /*0630*/  FADD R16, R16, R7 ;  /* 0x0000000710107221 */ /* 0x004fc60000000000 */
[----:B------:R-:W2:Y:S01]  /*0640*/  LDS.64 R6, [UR8+0x8] ;  /* 0x00000808ff067984 */ /* 0x000ea20008000a00 */
        /* <DEDUP_REMOVED lines=9> */
[----:B------:R-:W3:Y:S01]  /*06e0*/  LDS.64 R8, [UR9+0x8] ;  /* 0x00000809ff087984 */ /* 0x000ee20008000a00 */
        /* <DEDUP_REMOVED lines=102> */
[----:B------:R-:W0:Y:S02]  /*0d50*/  LDS.64 R10, [UR7+0x30] ;  /* 0x00003007ff0a7984 */ /* 0x000e240008000a00 */
[----:B0-----:R-:W-:-:S02]  /*0d60*/  IMAD R10, R10, 0x4, R3 ;  /* 0x000000040a0a7824 */ /* 0x001fc400078e0203 */
[----:B--2---:R-:W-:Y:S02]  /*0d70*/  FADD R16, R16, R7 ;  /* 0x0000000710107221 */ /* 0x004fe40000000000 */
[----:B------:R-:W-:Y:S01]  /*0d80*/  LDS.64 R6, [UR9+0x30] ;  /* 0x00003009ff067984 */ /* 0x000fe20008000a00 */
[----:B---3--:R-:W-:-:S03]  /*0d90*/  FADD R18, R18, R9 ;  /* 0x0000000912127221 */ /* 0x008fc60000000000 */
[----:B------:R-:W-:Y:S01]  /*0da0*/  STL [R13], R16 ;  /* 0x000000100d007387 */ /* 0x000fe20000100800 */
[----:B----4-:R-:W-:-:S03]  /*0db0*/  IADD3 R20, PT, PT, R15, 0x1, RZ ;  /* 0x000000010f147810 */ /* 0x010fc60007ffe0ff */
[----:B------:R-:W-:Y:S04]  /*0dc0*/  STL [R13+0xc], R18 ;  /* 0x00000c120d007387 */ /* 0x000fe80000100800 */
[----:B------:R-:W-:Y:S04]  /*0dd0*/  STL [R13+0x18], R20 ;  /* 0x000018140d007387 */ /* 0x000fe80000100800 */
[----:B------:R-:W2:Y:S04]  /*0de0*/  LDL R5, [R10] ;  /* 0x000000000a057983 */ /* 0x000ea80000100800 */
[----:B------:R-:W3:Y:S04]  /*0df0*/  LDL R15, [R10+0xc] ;  /* 0x00000c000a0f7983 */ /* 0x000ee80000100800 */
[----:B------:R-:W4:Y:S01]  /*0e00*/  LDL R12, [R10+0x18] ;  /* 0x000018000a0c7983 */ /* 0x000f220000100800 */
[----:B------:R-:W-:-:S03]  /*0e10*/  IMAD R11, R11, 0x4, R3 ;  /* 0x000000040b0b7824 */ /* 0x000fc600078e0203 */
[----:B------:R-:W2:Y:S02]  /*0e20*/  LDS.64 R8, [UR8+0x30] ;  /* 0x00003008ff087984 */ /* 0x000ea40008000a00 */
[----:B--2---:R-:W-:Y:S01]  /*0e30*/  FADD R5, R8, R5 ;  /* 0x0000000508057221 */ /* 0x004fe20000000000 */
[----:B---3--:R-:W-:-:S04]  /*0e40*/  FADD R15, R6, R15 ;  /* 0x0000000f060f7221 */ /* 0x008fc80000000000 */
[----:B------:R0:W-:Y:S01]  /*0e50*/  STL [R10], R5 ;  /* 0x000000050a007387 */ /* 0x0001e20000100800 */
[----:B----4-:R-:W-:-:S03]  /*0e60*/  IADD3 R17, PT, PT, R12, 0x1, RZ ;  /* 0x000000010c117810 */ /* 0x010fc60007ffe0ff */
[----:B------:R0:W-:Y:S04]  /*0e70*/  STL [R10+0xc], R15 ;  /* 0x00000c0f0a007387 */ /* 0x0001e80000100800 */
[----:B------:R0:W-:Y:S04]  /*0e80*/  STL [R10+0x18], R17 ;  /* 0x000018110a007387 */ /* 0x0001e80000100800 */
[----:B------:R-:W2:Y:S04]  /*0e90*/  LDL R6, [R11] ;  /* 0x000000000b067983 */ /* 0x000ea80000100800 */
[----:B------:R-:W3:Y:S04]  /*0ea0*/  LDL R8, [R11+0xc] ;  /* 0x00000c000b087983 */ /* 0x000ee80000100800 */
[----:B------:R-:W4:Y:S01]  /*0eb0*/  LDL R12, [R11+0x18] ;  /* 0x000018000b0c7983 */ /* 0x000f220000100800 */
[----:B------:R-:W-:Y:S01]  /*0ec0*/  VIADD R4, R4, 0x10 ;  /* 0x0000001004047836 */ /* 0x000fe20000000000 */
[----:B------:R-:W-:-:S02]  /*0ed0*/  UIADD3 UR7, UPT, UPT, UR7, 0x40, URZ ;  /* 0x0000004007077890 */ /* 0x000fc4000fffe0ff */
[----:B------:R-:W-:Y:S02]  /*0ee0*/  UIADD3 UR8, UPT, UPT, UR8, 0x40, URZ ;  /* 0x0000004008087890 */ /* 0x000fe4000fffe0ff */
[----:B------:R-:W-:Y:S01]  /*0ef0*/  ISETP.GE.AND P1, PT, R4, -0xc, PT ;  /* 0xfffffff40400780c */ /* 0x000fe20003f26270 */
[----:B------:R-:W-:Y:S01]  /*0f00*/  UIADD3 UR9, UPT, UPT, UR9, 0x40, URZ ;  /* 0x0000004009097890 */ /* 0x000fe2000fffe0ff */
[----:B--2---:R-:W-:Y:S01]  /*0f10*/  FADD R6, R6, R9 ;  /* 0x0000000906067221 */ /* 0x004fe20000000000 */
[----:B---3--:R-:W-:-:S04]  /*0f20*/  FADD R8, R8, R7 ;  /* 0x0000000708087221 */ /* 0x008fc80000000000 */
[----:B------:R0:W-:Y:S01]  /*0f30*/  STL [R11], R6 ;  /* 0x000000060b007387 */ /* 0x0001e20000100800 */
[----:B----4-:R-:W-:-:S03]  /*0f40*/  IADD3 R12, PT, PT, R12, 0x1, RZ ;  /* 0x000000010c0c7810 */ /* 0x010fc60007ffe0ff */
[----:B------:R0:W-:Y:S04]  /*0f50*/  STL [R11+0xc], R8 ;  /* 0x00000c080b007387 */ /* 0x0001e80000100800 */
[----:B------:R0:W-:Y:S01]  /*0f60*/  STL [R11+0x18], R12 ;  /* 0x0000180c0b007387 */ /* 0x0001e20000100800 */
[----:B------:R-:W-:Y:S05]  /*0f70*/  @!P1 BRA `(.L_x_5) ;  /* 0xfffffff400089947 */ /* 0x000fea000383ffff */
.L_x_4:
[----:B0-----:R-:W-:-:S04]  /*0f80*/  IADD3 R5, PT, PT, -R4, RZ, RZ ;  /* 0x000000ff04057210 */ /* 0x001fc80007ffe1ff */
[----:B------:R-:W-:-:S13]  /*0f90*/  ISETP.GT.AND P1, PT, R5, 0x4, PT ;  /* 0x000000040500780c */ /* 0x000fda0003f24270 */
[----:B------:R-:W-:Y:S05]  /*0fa0*/  @!P1 BRA `(.L_x_6) ;  /* 0x0000000400849947 */ /* 0x000fea0003800000 */
[----:B------:R-:W0:Y:S04]  /*0fb0*/  LDS.64 R10, [UR7+-0x8] ;  /* 0xfffff807ff0a7984 */ /* 0x000e280008000a00 */
        /* <DEDUP_REMOVED lines=85> */
[----:B------:R-:W-:Y:S01]  /*1510*/  PLOP3.LUT P0, PT, PT, PT, PT, 0x8, 0x80 ;  /* 0x000000000080781c */ /* 0x000fe20003f0e170 */
[----:B------:R-:W-:Y:S01]  /*1520*/  VIADD R4, R4, 0x8 ;  /* 0x0000000804047836 */ /* 0x000fe20000000000 */
[----:B------:R-:W-:-:S02]  /*1530*/  UIADD3 UR7, UPT, UPT, UR7, 0x20, URZ ;  /* 0x0000002007077890 */ /* 0x000fc4000fffe0ff */
[----:B------:R-:W-:Y:S02]  /*1540*/  UIADD3 UR8, UPT, UPT, UR8, 0x20, URZ ;  /* 0x0000002008087890 */ /* 0x000fe4000fffe0ff */
[----:B------:R-:W-:Y:S01]  /*1550*/  UIADD3 UR9, UPT, UPT, UR9, 0x20, URZ ;  /* 0x0000002009097890 */ /* 0x000fe2000fffe0ff */
[----:B--2---:R-:W-:Y:S01]  /*1560*/  FADD R6, R6, R9 ;  /* 0x0000000906067221 */ /* 0x004fe20000000000 */
[----:B---3--:R-:W-:-:S04]  /*1570*/  FADD R8, R8, R7 ;  /* 0x0000000708087221 */ /* 0x008fc80000000000 */
[----:B------:R0:W-:Y:S01]  /*1580*/  STL [R11], R6 ;  /* 0x000000060b007387 */ /* 0x0001e20000100800 */
[----:B----4-:R-:W-:-:S03]  /*1590*/  IADD3 R12, PT, PT, R12, 0x1, RZ ;  /* 0x000000010c0c7810 */ /* 0x010fc60007ffe0ff */
[----:B------:R0:W-:Y:S04]  /*15a0*/  STL [R11+0xc], R8 ;  /* 0x00000c080b007387 */ /* 0x0001e80000100800 */
[----:B------:R0:W-:Y:S02]  /*15b0*/  STL [R11+0x18], R12 ;  /* 0x0000180c0b007387 */ /* 0x0001e40000100800 */
.L_x_6:
[----:B------:R-:W-:-:S13]  /*15c0*/  ISETP.NE.OR P0, PT, R4, RZ, P0 ;  /* 0x000000ff0400720c */ /* 0x000fda0000705670 */
[----:B------:R-:W-:Y:S05]  /*15d0*/  @!P0 BRA `(.L_x_2) ;  /* 0x0000000000d08947 */ /* 0x000fea0003800000 */
.L_x_3:
[----:B0-2---:R-:W0:Y:S04]  /*15e0*/  LDS.64 R10, [UR7+-0x8] ;  /* 0xfffff807ff0a7984 */ /* 0x005e280008000a00 */
[----:B------:R-:W2:Y:S04]  /*15f0*/  LDS.64 R6, [UR8+-0x8] ;  /* 0xfffff808ff067984 */ /* 0x000ea80008000a00 */
[----:B------:R-:W3:Y:S01]  /*1600*/  LDS.64 R8, [UR9+-0x8] ;  /* 0xfffff809ff087984 */ /* 0x000ee20008000a00 */
[----:B0-----:R-:W-:-:S05]  /*1610*/  LEA R5, R10, R3, 0x2 ;  /* 0x000000030a057211 */ /* 0x001fca00078e10ff */
[----:B------:R-:W2:Y:S04]  /*1620*/  LDL R13, [R5] ;  /* 0x00000000050d7983 */ /* 0x000ea80000100800 */
[----:B------:R-:W3:Y:S04]  /*1630*/  LDL R15, [R5+0xc] ;  /* 0x00000c00050f7983 */ /* 0x000ee80000100800 */
[----:B------:R-:W4:Y:S01]  /*1640*/  LDL R10, [R5+0x18] ;  /* 0x00001800050a7983 */ /* 0x000f220000100800 */
[----:B--2---:R-:W-:Y:S01]  /*1650*/  FADD R6, R6, R13 ;  /* 0x0000000d06067221 */ /* 0x004fe20000000000 */
[----:B------:R-:W-:Y:S01]  /*1660*/  LEA R13, R11, R3, 0x2 ;  /* 0x000000030b0d7211 */ /* 0x000fe200078e10ff */
[----:B---3--:R-:W-:-:S03]  /*1670*/  FADD R8, R8, R15 ;  /* 0x0000000f08087221 */ /* 0x008fc60000000000 */
[----:B------:R-:W-:Y:S01]  /*1680*/  STL [R5], R6 ;  /* 0x0000000605007387 */ /* 0x000fe20000100800 */
[----:B----4-:R-:W-:-:S03]  /*1690*/  VIADD R12, R10, 0x1 ;  /* 0x000000010a0c7836 */ /* 0x010fc60000000000 */
[----:B------:R-:W-:Y:S04]  /*16a0*/  STL [R5+0xc], R8 ;  /* 0x00000c0805007387 */ /* 0x000fe80000100800 */
[----:B------:R-:W-:Y:S04]  /*16b0*/  STL [R5+0x18], R12 ;  /* 0x0000180c05007387 */ /* 0x000fe80000100800 */
[----:B------:R-:W2:Y:S04]  /*16c0*/  LDL R16, [R13] ;  /* 0x000000000d107983 */ /* 0x000ea80000100800 */
[----:B------:R-:W3:Y:S04]  /*16d0*/  LDL R18, [R13+0xc] ;  /* 0x00000c000d127983 */ /* 0x000ee80000100800 */
[----:B------:R-:W4:Y:S04]  /*16e0*/  LDL R15, [R13+0x18] ;  /* 0x000018000d0f7983 */ /* 0x000f280000100800 */
[----:B------:R-:W0:Y:S02]  /*16f0*/  LDS.64 R10, [UR7] ;  /* 0x00000007ff0a7984 */ /* 0x000e240008000a00 */
[----:B0-----:R-:W-:-:S02]  /*1700*/  IMAD R10, R10, 0x4, R3 ;  /* 0x000000040a0a7824 */ /* 0x001fc400078e0203 */
[----:B--2---:R-:W-:Y:S02]  /*1710*/  FADD R16, R16, R7 ;  /* 0x0000000710107221 */ /* 0x004fe40000000000 */
[----:B------:R-:W-:Y:S01]  /*1720*/  LDS.64 R6, [UR9] ;  /* 0x00000009ff067984 */ /* 0x000fe20008000a00 */
        /* <DEDUP_REMOVED lines=8> */
[----:B------:R-:W-:-:S03]  /*17b0*/  LEA R11, R11, R3, 0x2 ;  /* 0x000000030b0b7211 */ /* 0x000fc600078e10ff */
[----:B------:R-:W2:Y:S02]  /*17c0*/  LDS.64 R8, [UR8] ;  /* 0x00000008ff087984 */ /* 0x000ea40008000a00 */
[----:B--2---:R-:W-:Y:S01]  /*17d0*/  FADD R5, R8, R5 ;  /* 0x0000000508057221 */ /* 0x004fe20000000000 */
[----:B---3--:R-:W-:-:S04]  /*17e0*/  FADD R15, R6, R15 ;  /* 0x0000000f060f7221 */ /* 0x008fc80000000000 */
[----:B------:R2:W-:Y:S01]  /*17f0*/  STL [R10], R5 ;  /* 0x000000050a007387 */ /* 0x0005e20000100800 */
[----:B----4-:R-:W-:-:S03]  /*1800*/  IADD3 R17, PT, PT, R12, 0x1, RZ ;  /* 0x000000010c117810 */ /* 0x010fc60007ffe0ff */
[----:B------:R2:W-:Y:S04]  /*1810*/  STL [R10+0xc], R15 ;  /* 0x00000c0f0a007387 */ /* 0x0005e80000100800 */
[----:B------:R2:W-:Y:S04]  /*1820*/  STL [R10+0x18], R17 ;  /* 0x000018110a007387 */ /* 0x0005e80000100800 */
[----:B------:R-:W3:Y:S04]  /*1830*/  LDL R6, [R11] ;  /* 0x000000000b067983 */ /* 0x000ee80000100800 */
[----:B------:R-:W4:Y:S04]  /*1840*/  LDL R8, [R11+0xc] ;  /* 0x00000c000b087983 */ /* 0x000f280000100800 */
[----:B------:R-:W5:Y:S01]  /*1850*/  LDL R12, [R11+0x18] ;  /* 0x000018000b0c7983 */ /* 0x000f620000100800 */
[----:B------:R-:W-:Y:S01]  /*1860*/  IADD3 R4, PT, PT, R4, 0x4, RZ ;  /* 0x0000000404047810 */ /* 0x000fe20007ffe0ff */
[----:B------:R-:W-:-:S02]  /*1870*/  UIADD3 UR7, UPT, UPT, UR7, 0x10, URZ ;  /* 0x0000001007077890 */ /* 0x000fc4000fffe0ff */
[----:B------:R-:W-:Y:S01]  /*1880*/  UIADD3 UR8, UPT, UPT, UR8, 0x10, URZ ;  /* 0x0000001008087890 */ /* 0x000fe2000fffe0ff */
[----:B------:R-:W-:Y:S01]  /*1890*/  ISETP.NE.AND P0, PT, R4, RZ, PT ;  /* 0x000000ff0400720c */ /* 0x000fe20003f05270 */
[----:B------:R-:W-:Y:S01]  /*18a0*/  UIADD3 UR9, UPT, UPT, UR9, 0x10, URZ ;  /* 0x0000001009097890 */ /* 0x000fe2000fffe0ff */
[----:B---3--:R-:W-:Y:S01]  /*18b0*/  FADD R6, R6, R9 ;  /* 0x0000000906067221 */ /* 0x008fe20000000000 */
[----:B----4-:R-:W-:-:S04]  /*18c0*/  FADD R8, R8, R7 ;  /* 0x0000000708087221 */ /* 0x010fc80000000000 */
[----:B------:R2:W-:Y:S01]  /*18d0*/  STL [R11], R6 ;  /* 0x000000060b007387 */ /* 0x0005e20000100800 */
[----:B-----5:R-:W-:-:S03]  /*18e0*/  VIADD R12, R12, 0x1 ;  /* 0x000000010c0c7836 */ /* 0x020fc60000000000 */
[----:B------:R2:W-:Y:S04]  /*18f0*/  STL [R11+0xc], R8 ;  /* 0x00000c080b007387 */ /* 0x0005e80000100800 */
[----:B------:R2:W-:Y:S01]  /*1900*/  STL [R11+0x18], R12 ;  /* 0x0000180c0b007387 */ /* 0x0005e20000100800 */
[----:B------:R-:W-:Y:S05]  /*1910*/  @P0 BRA `(.L_x_3) ;  /* 0xfffffffc00300947 */ /* 0x000fea000383ffff */
.L_x_2:
[----:B------:R-:W-:-:S13]  /*1920*/  ISETP.NE.AND P0, PT, R0, RZ, PT ;  /* 0x000000ff0000720c */ /* 0x000fda0003f05270 */
[----:B------:R-:W-:Y:S05]  /*1930*/  @!P0 BRA `(.L_x_7) ;  /* 0x00000000005c8947 */ /* 0x000fea0003800000 */
[----:B0-2---:R-:W-:Y:S02]  /*1940*/  IADD3 R5, PT, PT, -R0, RZ, RZ ;  /* 0x000000ff00057210 */ /* 0x005fe40007ffe1ff */
[C---:B------:R-:W-:Y:S02]  /*1950*/  LEA R0, R2.reuse, UR5, 0x2 ;  /* 0x0000000502007c11 */ /* 0x040fe4000f8e10ff */
[C---:B------:R-:W-:Y:S02]  /*1960*/  LEA R4, R2.reuse, UR4, 0x2 ;  /* 0x0000000402047c11 */ /* 0x040fe4000f8e10ff */
[----:B------:R-:W-:-:S07]  /*1970*/  LEA R2, R2, UR6, 0x2 ;  /* 0x0000000602027c11 */ /* 0x000fce000f8e10ff */
.L_x_8:
[----:B---3--:R-:W0:Y:S04]  /*1980*/  LDS R6, [R2] ;  /* 0x0000000002067984 */ /* 0x008e280000000800 */
[----:B------:R-:W-:Y:S01]  /*1990*/  LDS R8, [R0] ;  /* 0x0000000000087984 */ /* 0x000fe20000000800 */
[----:B0-----:R-:W-:-:S03]  /*19a0*/  IMAD R7, R6, 0x4, R3 ;  /* 0x0000000406077824 */ /* 0x001fc600078e0203 */
[----:B------:R0:W2:Y:S04]  /*19b0*/  LDS R6, [R4] ;  /* 0x0000000004067984 */ /* 0x0000a80000000800 */
[----:B------:R-:W2:Y:S04]  /*19c0*/  LDL R9, [R7] ;  /* 0x0000000007097983 */ /* 0x000ea80000100800 */
[----:B------:R-:W3:Y:S04]  /*19d0*/  LDL R11, [R7+0xc] ;  /* 0x00000c00070b7983 */ /* 0x000ee80000100800 */
[----:B------:R-:W4:Y:S01]  /*19e0*/  LDL R10, [R7+0x18] ;  /* 0x00001800070a7983 */ /* 0x000f220000100800 */
[----:B------:R-:W-:Y:S01]  /*19f0*/  IADD3 R5, PT, PT, R5, 0x1, RZ ;  /* 0x0000000105057810 */ /* 0x000fe20007ffe0ff */
[----:B------:R-:W-:Y:S01]  /*1a00*/  VIADD R2, R2, 0x4 ;  /* 0x0000000402027836 */ /* 0x000fe20000000000 */
[----:B0-----:R-:W-:-:S02]  /*1a10*/  IADD3 R4, PT, PT, R4, 0x4, RZ ;  /* 0x0000000404047810 */ /* 0x001fc40007ffe0ff */
[----:B------:R-:W-:Y:S02]  /*1a20*/  ISETP.NE.AND P0, PT, R5, RZ, PT ;  /* 0x000000ff0500720c */ /* 0x000fe40003f05270 */
[----:B------:R-:W-:Y:S01]  /*1a30*/  IADD3 R0, PT, PT, R0, 0x4, RZ ;  /* 0x0000000400007810 */ /* 0x000fe20007ffe0ff */
[----:B--2---:R-:W-:Y:S01]  /*1a40*/  FADD R6, R6, R9 ;  /* 0x0000000906067221 */ /* 0x004fe20000000000 */
[----:B---3--:R-:W-:-:S04]  /*1a50*/  FADD R8, R8, R11 ;  /* 0x0000000b08087221 */ /* 0x008fc80000000000 */
[----:B------:R3:W-:Y:S01]  /*1a60*/  STL [R7], R6 ;  /* 0x0000000607007387 */ /* 0x0007e20000100800 */
[----:B----4-:R-:W-:-:S03]  /*1a70*/  IADD3 R10, PT, PT, R10, 0x1, RZ ;  /* 0x000000010a0a7810 */ /* 0x010fc60007ffe0ff */
[----:B------:R3:W-:Y:S04]  /*1a80*/  STL [R7+0xc], R8 ;  /* 0x00000c0807007387 */ /* 0x0007e80000100800 */
[----:B------:R3:W-:Y:S01]  /*1a90*/  STL [R7+0x18], R10 ;  /* 0x0000180a07007387 */ /* 0x0007e20000100800 */
[----:B------:R-:W-:Y:S05]  /*1aa0*/  @P0 BRA `(.L_x_8) ;  /* 0xfffffffc00b40947 */ /* 0x000fea000383ffff */
.L_x_7:
[----:B------:R-:W4:Y:S01]  /*1ab0*/  LDL.64 R22, [R1] ;  /* 0x0000000001167983 */ /* 0x000f220000100a00 */
[----:B------:R-:W5:Y:S03]  /*1ac0*/  LDCU.128 UR12, c[0x0][0x390] ;  /* 0x00007200ff0c77ac */ /* 0x000f660008000c00 */
[----:B0-2---:R-:W2:Y:S01]  /*1ad0*/  LDL.64 R12, [R1+0x8] ;  /* 0x00000800010c7983 */ /* 0x005ea20000100a00 */
[----:B------:R-:W0:Y:S03]  /*1ae0*/  LDCU.64 UR16, c[0x0][0x3a8] ;  /* 0x00007500ff1077ac */ /* 0x000e260008000a00 */
[----:B---3--:R-:W3:Y:S04]  /*1af0*/  LDL.64 R6, [R1+0x18] ;  /* 0x0000180001067983 */ /* 0x008ee80000100a00 */
[----:B------:R-:W3:Y:S04]  /*1b00*/  LDL.64 R10, [R1+0x10] ;  /* 0x00001000010a7983 */ /* 0x000ee80000100a00 */
[----:B------:R-:W3:Y:S01]  /*1b10*/  LDL R0, [R1+0x20] ;  /* 0x0000200001007983 */ /* 0x000ee20000100800 */
[----:B------:R-:W4:Y:S01]  /*1b20*/  LDC.64 R2, c[0x0][0x390] ;  /* 0x0000e400ff027b82 */ /* 0x000f220000000a00 */
[----:B-----5:R-:W-:-:S02]  /*1b30*/  UIADD3 UR7, UP0, UPT, UR12, 0x4, URZ ;  /* 0x000000040c077890 */ /* 0x020fc4000ff1e0ff */
[----:B------:R-:W-:Y:S02]  /*1b40*/  UIADD3 UR9, UP1, UPT, UR14, 0x4, URZ ;  /* 0x000000040e097890 */ /* 0x000fe4000ff3e0ff */
[----:B0-----:R-:W-:-:S03]  /*1b50*/  UIADD3 UR11, UP2, UPT, UR16, 0x4, URZ ;  /* 0x00000004100b7890 */ /* 0x001fc6000ff5e0ff */
[----:B------:R-:W2:Y:S01]  /*1b60*/  LDC.64 R4, c[0x0][0x398] ;  /* 0x0000e600ff047b82 */ /* 0x000ea20000000a00 */
[----:B------:R-:W-:Y:S02]  /*1b70*/  UIADD3.X UR8, UPT, UPT, URZ, UR13, URZ, UP0, !UPT ;  /* 0x0000000dff087290 */ /* 0x000fe400087fe4ff */
[----:B------:R-:W-:-:S05]  /*1b80*/  UIADD3.X UR10, UPT, UPT, URZ, UR15, URZ, UP1, !UPT ;  /* 0x0000000fff0a7290 */ /* 0x000fca0008ffe4ff */
[----:B------:R-:W3:Y:S01]  /*1b90*/  LDC.64 R8, c[0x0][0x3a8] ;  /* 0x0000ea00ff087b82 */ /* 0x000ee20000000a00 */
[----:B------:R-:W-:Y:S01]  /*1ba0*/  UIADD3.X UR12, UPT, UPT, URZ, UR17, URZ, UP2, !UPT ;  /* 0x00000011ff0c7290 */ /* 0x000fe200097fe4ff */
[----:B------:R-:W-:Y:S01]  /*1bb0*/  IMAD.U32 R16, RZ, RZ, UR7 ;  /* 0x00000007ff107e24 */ /* 0x000fe2000f8e00ff */
[----:B------:R-:W-:Y:S01]  /*1bc0*/  MOV R17, UR8 ;  /* 0x0000000800117c02 */ /* 0x000fe20008000f00 */
[----:B------:R-:W-:Y:S01]  /*1bd0*/  IMAD.U32 R20, RZ, RZ, UR11 ;  /* 0x0000000bff147e24 */ /* 0x000fe2000f8e00ff */
[----:B------:R-:W-:Y:S02]  /*1be0*/  MOV R18, UR9 ;  /* 0x0000000900127c02 */ /* 0x000fe40008000f00 */
[----:B------:R-:W-:Y:S02]  /*1bf0*/  MOV R19, UR10 ;  /* 0x0000000a00137c02 */ /* 0x000fe40008000f00 */
[----:B------:R-:W-:Y:S01]  /*1c00*/  MOV R21, UR12 ;  /* 0x0000000c00157c02 */ /* 0x000fe20008000f00 */
[----:B----4-:R4:W-:Y:S04]  /*1c10*/  REDG.E.ADD.F32.FTZ.RN.STRONG.GPU desc[UR18][R2.64], R22 ;  /* 0x00000016020079a6 */ /* 0x0109e8000c12f312 */
[----:B--2---:R4:W-:Y:S04]  /*1c20*/  REDG.E.ADD.F32.FTZ.RN.STRONG.GPU desc[UR18][R4.64], R13 ;  /* 0x0000000d040079a6 */ /* 0x0049e8000c12f312 */
[----:B---3--:R4:W-:Y:S04]  /*1c30*/  REDG.E.ADD.STRONG.GPU desc[UR18][R8.64], R6 ;  /* 0x000000060800798e */ /* 0x0089e8000c12e112 */
[----:B------:R4:W-:Y:S04]  /*1c40*/  REDG.E.ADD.F32.FTZ.RN.STRONG.GPU desc[UR18][R16.64], R23 ;  /* 0x00000017100079a6 */ /* 0x0009e8000c12f312 */
[----:B------:R4:W-:Y:S04]  /*1c50*/  REDG.E.ADD.F32.FTZ.RN.STRONG.GPU desc[UR18][R18.64], R10 ;  /* 0x0000000a120079a6 */ /* 0x0009e8000c12f312 */
[----:B------:R4:W-:Y:S04]  /*1c60*/  REDG.E.ADD.STRONG.GPU desc[UR18][R20.64], R7 ;  /* 0x000000071400798e */ /* 0x0009e8000c12e112 */
[----:B------:R4:W-:Y:S04]  /*1c70*/  REDG.E.ADD.F32.FTZ.RN.STRONG.GPU desc[UR18][R16.64+0x4], R12 ;  /* 0x0000040c100079a6 */ /* 0x0009e8000c12f312 */
[----:B------:R4:W-:Y:S04]  /*1c80*/  REDG.E.ADD.F32.FTZ.RN.STRONG.GPU desc[UR18][R18.64+0x4], R11 ;  /* 0x0000040b120079a6 */ /* 0x0009e8000c12f312 */
[----:B------:R4:W-:Y:S02]  /*1c90*/  REDG.E.ADD.STRONG.GPU desc[UR18][R20.64+0x4], R0 ;  /* 0x000004001400798e */ /* 0x0009e4000c12e112 */
.L_x_1:
[----:B------:R-:W-:Y:S05]  /*1ca0*/  BSYNC.RECONVERGENT B0 ;  /* 0x0000000000007941 */ /* 0x000fea0003800200 */
.L_x_0:
[----:B------:R-:W-:Y:S01]  /*1cb0*/  BAR.SYNC.DEFER_BLOCKING 0x0 ;  /* 0x0000000000007b1d */ /* 0x000fe20000010000 */
[----:B------:R-:W-:-:S13]  /*1cc0*/  ISETP.GT.U32.AND P0, PT, R14, 0x2, PT ;  /* 0x000000020e00780c */ /* 0x000fda0003f04070 */
[----:B------:R-:W-:Y:S05]  /*1cd0*/  @P0 EXIT ;  /* 0x000000000000094d */ /* 0x000fea0003800000 */
[----:B0---4-:R-:W0:Y:S08]  /*1ce0*/  LDC.64 R4, c[0x0][0x3a8] ;  /* 0x0000ea00ff047b82 */ /* 0x011e300000000a00 */
[----:B------:R-:W2:Y:S01]  /*1cf0*/  LDC.64 R6, c[0x0][0x390] ;  /* 0x0000e400ff067b82 */ /* 0x000ea20000000a00 */
[----:B0-----:R-:W-:-:S05]  /*1d00*/  IMAD.WIDE.U32 R4, R14, 0x4, R4 ;  /* 0x000000040e047825 */ /* 0x001fca00078e0004 */
[----:B------:R-:W3:Y:S01]  /*1d10*/  LDG.E R2, desc[UR18][R4.64] ;  /* 0x0000001204027981 */ /* 0x000ee2000c1e1900 */
[----:B--2---:R-:W-:-:S05]  /*1d20*/  IMAD.WIDE.U32 R6, R14, 0x4, R6 ;  /* 0x000000040e067825 */ /* 0x004fca00078e0006 */
[----:B------:R-:W2:Y:S01]  /*1d30*/  LDG.E R0, desc[UR18][R6.64] ;  /* 0x0000001206007981 */ /* 0x000ea2000c1e1900 */
[----:B------:R-:W-:Y:S01]  /*1d40*/  BSSY.RECONVERGENT B0, `(.L_x_9) ;  /* 0x000000d000007945 */ /* 0x000fe20003800200 */
[----:B---3--:R-:W-:-:S04]  /*1d50*/  I2FP.F32.S32 R3, R2 ;  /* 0x0000000200037245 */ /* 0x008fc80000201400 */
[----:B------:R-:W0:Y:S08]  /*1d60*/  MUFU.RCP R2, R3 ;  /* 0x0000000300027308 */ /* 0x000e300000001000 */
[----:B--2---:R-:W2:Y:S01]  /*1d70*/  FCHK P0, R0, R3 ;  /* 0x0000000300007302 */ /* 0x004ea20000000000 */
[----:B0-----:R-:W-:-:S04]  /*1d80*/  FFMA R9, -R3, R2, 1 ;  /* 0x3f80000003097423 */ /* 0x001fc80000000102 */
[----:B------:R-:W-:-:S04]  /*1d90*/  FFMA R9, R2, R9, R2 ;  /* 0x0000000902097223 */ /* 0x000fc80000000002 */
[----:B------:R-:W-:-:S04]  /*1da0*/  FFMA R2, R0, R9, RZ ;  /* 0x0000000900027223 */ /* 0x000fc800000000ff */
[----:B------:R-:W-:-:S04]  /*1db0*/  FFMA R8, -R3, R2, R0 ;  /* 0x0000000203087223 */ /* 0x000fc80000000100 */
[----:B------:R-:W-:Y:S01]  /*1dc0*/  FFMA R9, R9, R8, R2 ;  /* 0x0000000809097223 */ /* 0x000fe20000000002 */
[----:B--2---:R-:W-:Y:S06]  /*1dd0*/  @!P0 BRA `(.L_x_10) ;  /* 0x00000000000c8947 */ /* 0x004fec0003800000 */
[----:B------:R-:W-:-:S07]  /*1de0*/  MOV R2, 0x1e00 ;  /* 0x00001e0000027802 */ /* 0x000fce0000000f00 */
[----:B-1----:R-:W-:Y:S05]  /*1df0*/  CALL.REL.NOINC `($__internal_0_$__cuda_sm3x_div_rn_noftz_f32_slowpath) ;  /* 0x00000000005c7944 */ /* 0x002fea0003c00000 */
[----:B------:R-:W-:-:S07]  /*1e00*/  IMAD.MOV.U32 R9, RZ, RZ, R0 ;  /* 0x000000ffff097224 */ /* 0x000fce00078e0000 */
.L_x_10:
[----:B------:R-:W-:Y:S05]  /*1e10*/  BSYNC.RECONVERGENT B0 ;  /* 0x0000000000007941 */ /* 0x000fea0003800200 */
.L_x_9:
[----:B------:R-:W0:Y:S01]  /*1e20*/  LDC.64 R2, c[0x0][0x398] ;  /* 0x0000e600ff027b82 */ /* 0x000e220000000a00 */
[----:B------:R2:W-:Y:S04]  /*1e30*/  STG.E desc[UR18][R6.64], R9 ;  /* 0x0000000906007986 */ /* 0x0005e8000c101912 */
[----:B------:R-:W3:Y:S01]  /*1e40*/  LDG.E R4, desc[UR18][R4.64] ;  /* 0x0000001204047981 */ /* 0x000ee2000c1e1900 */
[----:B0-----:R-:W-:-:S05]  /*1e50*/  IMAD.WIDE.U32 R14, R14, 0x4, R2 ;  /* 0x000000040e0e7825 */ /* 0x001fca00078e0002 */
[----:B------:R-:W4:Y:S01]  /*1e60*/  LDG.E R0, desc[UR18][R14.64] ;  /* 0x000000120e007981 */ /* 0x000f22000c1e1900 */
[----:B------:R-:W-:Y:S01]  /*1e70*/  BSSY.RECONVERGENT B0, `(.L_x_11) ;  /* 0x000000d000007945 */ /* 0x000fe20003800200 */
[----:B---3--:R-:W-:-:S04]  /*1e80*/  I2FP.F32.S32 R3, R4 ;  /* 0x0000000400037245 */ /* 0x008fc80000201400 */
[----:B------:R-:W0:Y:S02]  /*1e90*/  MUFU.RCP R2, R3 ;  /* 0x0000000300027308 */ /* 0x000e240000001000 */
[----:B0-----:R-:W-:-:S06]  /*1ea0*/  FFMA R11, -R3, R2, 1 ;  /* 0x3f800000030b7423 */ /* 0x001fcc0000000102 */
[----:B----4-:R-:W0:Y:S01]  /*1eb0*/  FCHK P0, R0, R3 ;  /* 0x0000000300007302 */ /* 0x010e220000000000 */
[----:B------:R-:W-:-:S04]  /*1ec0*/  FFMA R11, R2, R11, R2 ;  /* 0x0000000b020b7223 */ /* 0x000fc80000000002 */
[----:B------:R-:W-:-:S04]  /*1ed0*/  FFMA R2, R0, R11, RZ ;  /* 0x0000000b00027223 */ /* 0x000fc800000000ff */
[----:B--2---:R-:W-:-:S04]  /*1ee0*/  FFMA R6, -R3, R2, R0 ;  /* 0x0000000203067223 */ /* 0x004fc80000000100 */
[----:B------:R-:W-:Y:S01]  /*1ef0*/  FFMA R11, R11, R6, R2 ;  /* 0x000000060b0b7223 */ /* 0x000fe20000000002 */
[----:B0-----:R-:W-:Y:S06]  /*1f00*/  @!P0 BRA `(.L_x_12) ;  /* 0x00000000000c8947 */ /* 0x001fec0003800000 */
[----:B------:R-:W-:-:S07]  /*1f10*/  MOV R2, 0x1f30 ;  /* 0x00001f3000027802 */ /* 0x000fce0000000f00 */
[----:B-1----:R-:W-:Y:S05]  /*1f20*/  CALL.REL.NOINC `($__internal_0_$__cuda_sm3x_div_rn_noftz_f32_slowpath) ;  /* 0x0000000000107944 */ /* 0x002fea0003c00000 */
[----:B------:R-:W-:-:S07]  /*1f30*/  MOV R11, R0 ;  /* 0x00000000000b7202 */ /* 0x000fce0000000f00 */
.L_x_12:
[----:B------:R-:W-:Y:S05]  /*1f40*/  BSYNC.RECONVERGENT B0 ;  /* 0x0000000000007941 */ /* 0x000fea0003800200 */
.L_x_11:
[----:B------:R-:W-:Y:S01]  /*1f50*/  STG.E desc[UR18][R14.64], R11 ;  /* 0x0000000b0e007986 */ /* 0x000fe2000c101912 */
[----:B------:R-:W-:Y:S05]  /*1f60*/  EXIT ;  /* 0x000000000000794d */ /* 0x000fea0003800000 */
        .weak           $__internal_0_$__cuda_sm3x_div_rn_noftz_f32_slowpath
        .type           $__internal_0_$__cuda_sm3x_div_rn_noftz_f32_slowpath,@function
        .size           $__internal_0_$__cuda_sm3x_div_rn_noftz_f32_slowpath,(.L_x_36 - $__internal_0_$__cuda_sm3x_div_rn_noftz_f32_slowpath)
$__internal_0_$__cuda_sm3x_div_rn_noftz_f32_slowpath:
[----:B------:R-:W-:Y:S01]  /*1f70*/  SHF.R.U32.HI R9, RZ, 0x17, R3 ;  /* 0x00000017ff097819 */ /* 0x000fe20000011603 */
[----:B------:R-:W-:Y:S01]  /*1f80*/  BSSY.RECONVERGENT B1, `(.L_x_13) ;  /* 0x0000062000017945 */ /* 0x000fe20003800200 */
[----:B------:R-:W-:Y:S02]  /*1f90*/  SHF.R.U32.HI R8, RZ, 0x17, R0 ;  /* 0x00000017ff087819 */ /* 0x000fe40000011600 */
[----:B------:R-:W-:Y:S02]  /*1fa0*/  LOP3.LUT R9, R9, 0xff, RZ, 0xc0, !PT ;  /* 0x000000ff09097812 */ /* 0x000fe400078ec0ff */
[----:B------:R-:W-:Y:S02]  /*1fb0*/  LOP3.LUT R12, R8, 0xff, RZ, 0xc0, !PT ;  /* 0x000000ff080c7812 */ /* 0x000fe400078ec0ff */
[----:B------:R-:W-:-:S03]  /*1fc0*/  IADD3 R11, PT, PT, R9, -0x1, RZ ;  /* 0xffffffff090b7810 */ /* 0x000fc60007ffe0ff */
[----:B------:R-:W-:Y:S01]  /*1fd0*/  VIADD R10, R12, 0xffffffff ;  /* 0xffffffff0c0a7836 */ /* 0x000fe20000000000 */
[----:B------:R-:W-:-:S04]  /*1fe0*/  ISETP.GT.U32.AND P0, PT, R11, 0xfd, PT ;  /* 0x000000fd0b00780c */ /* 0x000fc80003f04070 */
[----:B------:R-:W-:-:S13]  /*1ff0*/  ISETP.GT.U32.OR P0, PT, R10, 0xfd, P0 ;  /* 0x000000fd0a00780c */ /* 0x000fda0000704470 */
[----:B------:R-:W-:Y:S01]  /*2000*/  @!P0 MOV R8, RZ ;  /* 0x000000ff00088202 */ /* 0x000fe20000000f00 */
[----:B------:R-:W-:Y:S06]  /*2010*/  @!P0 BRA `(.L_x_14) ;  /* 0x00000000005c8947 */ /* 0x000fec0003800000 */
[----:B------:R-:W-:Y:S02]  /*2020*/  FSETP.GTU.FTZ.AND P0, PT, |R0|, +INF , PT ;  /* 0x7f8000000000780b */ /* 0x000fe40003f1c200 */
[----:B------:R-:W-:-:S04]  /*2030*/  FSETP.GTU.FTZ.AND P1, PT, |R3|, +INF , PT ;  /* 0x7f8000000300780b */ /* 0x000fc80003f3c200 */
[----:B------:R-:W-:-:S13]  /*2040*/  PLOP3.LUT P0, PT, P0, P1, PT, 0xf8, 0x8f ;  /* 0x00000000008f781c */ /* 0x000fda0000703f70 */
[----:B------:R-:W-:Y:S05]  /*2050*/  @P0 BRA `(.L_x_15) ;  /* 0x00000004004c0947 */ /* 0x000fea0003800000 */
[----:B------:R-:W-:-:S13]  /*2060*/  LOP3.LUT P0, RZ, R3, 0x7fffffff, R0, 0xc8, !PT ;  /* 0x7fffffff03ff7812 */ /* 0x000fda000780c800 */
[----:B------:R-:W-:Y:S05]  /*2070*/  @!P0 BRA `(.L_x_16) ;  /* 0x00000004003c8947 */ /* 0x000fea0003800000 */
[C---:B------:R-:W-:Y:S02]  /*2080*/  FSETP.NEU.FTZ.AND P2, PT, |R0|.reuse, +INF , PT ;  /* 0x7f8000000000780b */ /* 0x040fe40003f5d200 */
[----:B------:R-:W-:Y:S02]  /*2090*/  FSETP.NEU.FTZ.AND P1, PT, |R3|, +INF , PT ;  /* 0x7f8000000300780b */ /* 0x000fe40003f3d200 */
[----:B------:R-:W-:-:S11]  /*20a0*/  FSETP.NEU.FTZ.AND P0, PT, |R0|, +INF , PT ;  /* 0x7f8000000000780b */ /* 0x000fd60003f1d200 */
[----:B------:R-:W-:Y:S05]  /*20b0*/  @!P1 BRA !P2, `(.L_x_16) ;  /* 0x00000004002c9947 */ /* 0x000fea0005000000 */
[----:B------:R-:W-:-:S04]  /*20c0*/  LOP3.LUT P2, RZ, R0, 0x7fffffff, RZ, 0xc0, !PT ;  /* 0x7fffffff00ff7812 */ /* 0x000fc8000784c0ff */
[----:B------:R-:W-:-:S13]  /*20d0*/  PLOP3.LUT P1, PT, P1, P2, PT, 0x2f, 0xf2 ;  /* 0x0000000000f2781c */ /* 0x000fda0000f24577 */
[----:B------:R-:W-:Y:S05]  /*20e0*/  @P1 BRA `(.L_x_17) ;  /* 0x0000000400181947 */ /* 0x000fea0003800000 */
[----:B------:R-:W-:-:S04]  /*20f0*/  LOP3.LUT P1, RZ, R3, 0x7fffffff, RZ, 0xc0, !PT ;  /* 0x7fffffff03ff7812 */ /* 0x000fc8000782c0ff */
[----:B------:R-:W-:-:S13]  /*2100*/  PLOP3.LUT P0, PT, P0, P1, PT, 0x2f, 0xf2 ;  /* 0x0000000000f2781c */ /* 0x000fda0000702577 */
[----:B------:R-:W-:Y:S05]  /*2110*/  @P0 BRA `(.L_x_18) ;  /* 0x0000000400000947 */ /* 0x000fea0003800000 */
[----:B------:R-:W-:Y:S02]  /*2120*/  ISETP.GE.AND P0, PT, R10, RZ, PT ;  /* 0x000000ff0a00720c */ /* 0x000fe40003f06270 */
[----:B------:R-:W-:-:S11]  /*2130*/  ISETP.GE.AND P1, PT, R11, RZ, PT ;  /* 0x000000ff0b00720c */ /* 0x000fd60003f26270 */
[----:B------:R-:W-:Y:S01]  /*2140*/  @P0 MOV R8, RZ ;  /* 0x000000ff00080202 */ /* 0x000fe20000000f00 */
[----:B------:R-:W-:Y:S02]  /*2150*/  @!P0 IMAD.MOV.U32 R8, RZ, RZ, -0x40 ;  /* 0xffffffc0ff088424 */ /* 0x000fe400078e00ff */
[----:B------:R-:W-:Y:S01]  /*2160*/  @!P0 FFMA R0, R0, 1.84467440737095516160e+19, RZ ;  /* 0x5f80000000008823 */ /* 0x000fe200000000ff */
[----:B------:R-:W-:Y:S02]  /*2170*/  @!P1 FFMA R3, R3, 1.84467440737095516160e+19, RZ ;  /* 0x5f80000003039823 */ /* 0x000fe400000000ff */
[----:B------:R-:W-:-:S07]  /*2180*/  @!P1 IADD3 R8, PT, PT, R8, 0x40, RZ ;  /* 0x0000004008089810 */ /* 0x000fce0007ffe0ff */
.L_x_14:
[----:B------:R-:W-:Y:S01]  /*2190*/  LEA R10, R9, 0xc0800000, 0x17 ;  /* 0xc0800000090a7811 */ /* 0x000fe200078eb8ff */
[----:B------:R-:W-:Y:S03]  /*21a0*/  BSSY.RECONVERGENT B2, `(.L_x_19) ;  /* 0x0000036000027945 */ /* 0x000fe60003800200 */
[----:B------:R-:W-:Y:S01]  /*21b0*/  IADD3 R10, PT, PT, -R10, R3, RZ ;  /* 0x000000030a0a7210 */ /* 0x000fe20007ffe1ff */
[----:B------:R-:W-:-:S03]  /*21c0*/  VIADD R3, R12, 0xffffff81 ;  /* 0xffffff810c037836 */ /* 0x000fc60000000000 */
[----:B------:R-:W0:Y:S01]  /*21d0*/  MUFU.RCP R11, R10 ;  /* 0x0000000a000b7308 */ /* 0x000e220000001000 */
[----:B------:R-:W-:Y:S01]  /*21e0*/  FADD.FTZ R13, -R10, -RZ ;  /* 0x800000ff0a0d7221 */ /* 0x000fe20000010100 */
[C---:B------:R-:W-:Y:S01]  /*21f0*/  IMAD R0, R3.reuse, -0x800000, R0 ;  /* 0xff80000003007824 */ /* 0x040fe200078e0200 */
[----:B------:R-:W-:-:S04]  /*2200*/  IADD3 R9, PT, PT, R3, 0x7f, -R9 ;  /* 0x0000007f03097810 */ /* 0x000fc80007ffe809 */
[----:B------:R-:W-:Y:S01]  /*2210*/  IADD3 R9, PT, PT, R9, R8, RZ ;  /* 0x0000000809097210 */ /* 0x000fe20007ffe0ff */
[----:B0-----:R-:W-:-:S04]  /*2220*/  FFMA R12, R11, R13, 1 ;  /* 0x3f8000000b0c7423 */ /* 0x001fc8000000000d */
[----:B------:R-:W-:-:S04]  /*2230*/  FFMA R16, R11, R12, R11 ;  /* 0x0000000c0b107223 */ /* 0x000fc8000000000b */
[----:B------:R-:W-:-:S04]  /*2240*/  FFMA R11, R0, R16, RZ ;  /* 0x00000010000b7223 */ /* 0x000fc800000000ff */
[----:B------:R-:W-:-:S04]  /*2250*/  FFMA R12, R13, R11, R0 ;  /* 0x0000000b0d0c7223 */ /* 0x000fc80000000000 */
[----:B------:R-:W-:-:S04]  /*2260*/  FFMA R11, R16, R12, R11 ;  /* 0x0000000c100b7223 */ /* 0x000fc8000000000b */
[----:B------:R-:W-:-:S04]  /*2270*/  FFMA R12, R13, R11, R0 ;  /* 0x0000000b0d0c7223 */ /* 0x000fc80000000000 */
[----:B------:R-:W-:-:S05]  /*2280*/  FFMA R0, R16, R12, R11 ;  /* 0x0000000c10007223 */ /* 0x000fca000000000b */
[----:B------:R-:W-:-:S04]  /*2290*/  SHF.R.U32.HI R3, RZ, 0x17, R0 ;  /* 0x00000017ff037819 */ /* 0x000fc80000011600 */
[----:B------:R-:W-:-:S04]  /*22a0*/  LOP3.LUT R3, R3, 0xff, RZ, 0xc0, !PT ;  /* 0x000000ff03037812 */ /* 0x000fc800078ec0ff */
[----:B------:R-:W-:-:S05]  /*22b0*/  IADD3 R13, PT, PT, R3, R9, RZ ;  /* 0x00000009030d7210 */ /* 0x000fca0007ffe0ff */
[----:B------:R-:W-:-:S05]  /*22c0*/  VIADD R3, R13, 0xffffffff ;  /* 0xffffffff0d037836 */ /* 0x000fca0000000000 */
[----:B------:R-:W-:-:S13]  /*22d0*/  ISETP.GE.U32.AND P0, PT, R3, 0xfe, PT ;  /* 0x000000fe0300780c */ /* 0x000fda0003f06070 */
[----:B------:R-:W-:Y:S05]  /*22e0*/  @!P0 BRA `(.L_x_20) ;  /* 0x0000000000808947 */ /* 0x000fea0003800000 */
[----:B------:R-:W-:-:S13]  /*22f0*/  ISETP.GT.AND P0, PT, R13, 0xfe, PT ;  /* 0x000000fe0d00780c */ /* 0x000fda0003f04270 */
[----:B------:R-:W-:Y:S05]  /*2300*/  @P0 BRA `(.L_x_21) ;  /* 0x00000000006c0947 */ /* 0x000fea0003800000 */
[----:B------:R-:W-:-:S13]  /*2310*/  ISETP.GE.AND P0, PT, R13, 0x1, PT ;  /* 0x000000010d00780c */ /* 0x000fda0003f06270 */
[----:B------:R-:W-:Y:S05]  /*2320*/  @P0 BRA `(.L_x_22) ;  /* 0x0000000000740947 */ /* 0x000fea0003800000 */
[----:B------:R-:W-:Y:S02]  /*2330*/  ISETP.GE.AND P0, PT, R13, -0x18, PT ;  /* 0xffffffe80d00780c */ /* 0x000fe40003f06270 */
[----:B------:R-:W-:-:S11]  /*2340*/  LOP3.LUT R0, R0, 0x80000000, RZ, 0xc0, !PT ;  /* 0x8000000000007812 */ /* 0x000fd600078ec0ff */
[----:B------:R-:W-:Y:S05]  /*2350*/  @!P0 BRA `(.L_x_22) ;  /* 0x0000000000688947 */ /* 0x000fea0003800000 */
[CCC-:B------:R-:W-:Y:S01]  /*2360*/  FFMA.RZ R3, R16.reuse, R12.reuse, R11.reuse ;  /* 0x0000000c10037223 */ /* 0x1c0fe2000000c00b */
[C---:B------:R-:W-:Y:S01]  /*2370*/  IADD3 R10, PT, PT, R13.reuse, 0x20, RZ ;  /* 0x000000200d0a7810 */ /* 0x040fe20007ffe0ff */
[CCC-:B------:R-:W-:Y:S01]  /*2380*/  FFMA.RM R8, R16.reuse, R12.reuse, R11.reuse ;  /* 0x0000000c10087223 */ /* 0x1c0fe2000000400b */
[----:B------:R-:W-:Y:S02]  /*2390*/  ISETP.NE.AND P2, PT, R13, RZ, PT ;  /* 0x000000ff0d00720c */ /* 0x000fe40003f45270 */
[----:B------:R-:W-:Y:S01]  /*23a0*/  LOP3.LUT R9, R3, 0x7fffff, RZ, 0xc0, !PT ;  /* 0x007fffff03097812 */ /* 0x000fe200078ec0ff */
[----:B------:R-:W-:Y:S01]  /*23b0*/  FFMA.RP R3, R16, R12, R11 ;  /* 0x0000000c10037223 */ /* 0x000fe2000000800b */
[----:B------:R-:W-:Y:S02]  /*23c0*/  ISETP.NE.AND P1, PT, R13, RZ, PT ;  /* 0x000000ff0d00720c */ /* 0x000fe40003f25270 */
[----:B------:R-:W-:Y:S02]  /*23d0*/  LOP3.LUT R9, R9, 0x800000, RZ, 0xfc, !PT ;  /* 0x0080000009097812 */ /* 0x000fe400078efcff */
[----:B------:R-:W-:-:S02]  /*23e0*/  IADD3 R11, PT, PT, -R13, RZ, RZ ;  /* 0x000000ff0d0b7210 */ /* 0x000fc40007ffe1ff */
[----:B------:R-:W-:Y:S02]  /*23f0*/  SHF.L.U32 R10, R9, R10, RZ ;  /* 0x0000000a090a7219 */ /* 0x000fe400000006ff */
[----:B------:R-:W-:Y:S02]  /*2400*/  FSETP.NEU.FTZ.AND P0, PT, R3, R8, PT ;  /* 0x000000080300720b */ /* 0x000fe40003f1d000 */
[----:B------:R-:W-:Y:S02]  /*2410*/  SEL R8, R11, RZ, P2 ;  /* 0x000000ff0b087207 */ /* 0x000fe40001000000 */
[----:B------:R-:W-:Y:S02]  /*2420*/  ISETP.NE.AND P1, PT, R10, RZ, P1 ;  /* 0x000000ff0a00720c */ /* 0x000fe40000f25270 */
[----:B------:R-:W-:Y:S02]  /*2430*/  SHF.R.U32.HI R8, RZ, R8, R9 ;  /* 0x00000008ff087219 */ /* 0x000fe40000011609 */
[----:B------:R-:W-:-:S02]  /*2440*/  PLOP3.LUT P0, PT, P0, P1, PT, 0xf8, 0x8f ;  /* 0x00000000008f781c */ /* 0x000fc40000703f70 */
[----:B------:R-:W-:Y:S02]  /*2450*/  SHF.R.U32.HI R10, RZ, 0x1, R8 ;  /* 0x00000001ff0a7819 */ /* 0x000fe40000011608 */
[----:B------:R-:W-:-:S04]  /*2460*/  SEL R3, RZ, 0x1, !P0 ;  /* 0x00000001ff037807 */ /* 0x000fc80004000000 */
[----:B------:R-:W-:-:S04]  /*2470*/  LOP3.LUT R3, R3, 0x1, R10, 0xf8, !PT ;  /* 0x0000000103037812 */ /* 0x000fc800078ef80a */
[----:B------:R-:W-:-:S05]  /*2480*/  LOP3.LUT R3, R3, R8, RZ, 0xc0, !PT ;  /* 0x0000000803037212 */ /* 0x000fca00078ec0ff */
[----:B------:R-:W-:-:S05]  /*2490*/  IMAD.IADD R3, R10, 0x1, R3 ;  /* 0x000000010a037824 */ /* 0x000fca00078e0203 */
[----:B------:R-:W-:Y:S01]  /*24a0*/  LOP3.LUT R0, R3, R0, RZ, 0xfc, !PT ;  /* 0x0000000003007212 */ /* 0x000fe200078efcff */
[----:B------:R-:W-:Y:S06]  /*24b0*/  BRA `(.L_x_22) ;  /* 0x0000000000107947 */ /* 0x000fec0003800000 */
.L_x_21:
[----:B------:R-:W-:-:S04]  /*24c0*/  LOP3.LUT R0, R0, 0x80000000, RZ, 0xc0, !PT ;  /* 0x8000000000007812 */ /* 0x000fc800078ec0ff */
[----:B------:R-:W-:Y:S01]  /*24d0*/  LOP3.LUT R0, R0, 0x7f800000, RZ, 0xfc, !PT ;  /* 0x7f80000000007812 */ /* 0x000fe200078efcff */
[----:B------:R-:W-:Y:S06]  /*24e0*/  BRA `(.L_x_22) ;  /* 0x0000000000047947 */ /* 0x000fec0003800000 */
.L_x_20:
[----:B------:R-:W-:-:S07]  /*24f0*/  LEA R0, R9, R0, 0x17 ;  /* 0x0000000009007211 */ /* 0x000fce00078eb8ff */
.L_x_22:
[----:B------:R-:W-:Y:S05]  /*2500*/  BSYNC.RECONVERGENT B2 ;  /* 0x0000000000027941 */ /* 0x000fea0003800200 */
.L_x_19:
[----:B------:R-:W-:Y:S05]  /*2510*/  BRA `(.L_x_23) ;  /* 0x0000000000207947 */ /* 0x000fea0003800000 */
.L_x_18:
[----:B------:R-:W-:-:S04]  /*2520*/  LOP3.LUT R0, R3, 0x80000000, R0, 0x48, !PT ;  /* 0x8000000003007812 */ /* 0x000fc800078e4800 */
[----:B------:R-:W-:Y:S01]  /*2530*/  LOP3.LUT R0, R0, 0x7f800000, RZ, 0xfc, !PT ;  /* 0x7f80000000007812 */ /* 0x000fe200078efcff */
[----:B------:R-:W-:Y:S06]  /*2540*/  BRA `(.L_x_23) ;  /* 0x0000000000147947 */ /* 0x000fec0003800000 */
.L_x_17:
[----:B------:R-:W-:Y:S01]  /*2550*/  LOP3.LUT R0, R3, 0x80000000, R0, 0x48, !PT ;  /* 0x8000000003007812 */ /* 0x000fe200078e4800 */
[----:B------:R-:W-:Y:S06]  /*2560*/  BRA `(.L_x_23) ;  /* 0x00000000000c7947 */ /* 0x000fec0003800000 */
.L_x_16:
[----:B------:R-:W0:Y:S01]  /*2570*/  MUFU.RSQ R0, -QNAN ;  /* 0xffc0000000007908 */ /* 0x000e220000001400 */
[----:B------:R-:W-:Y:S05]  /*2580*/  BRA `(.L_x_23) ;  /* 0x0000000000047947 */ /* 0x000fea0003800000 */
.L_x_15:
[----:B------:R-:W-:-:S07]  /*2590*/  FADD.FTZ R0, R0, R3 ;  /* 0x0000000300007221 */ /* 0x000fce0000010000 */
.L_x_23:
[----:B------:R-:W-:Y:S05]  /*25a0*/  BSYNC.RECONVERGENT B1 ;  /* 0x0000000000017941 */ /* 0x000fea0003800200 */
.L_x_13:
[----:B------:R-:W-:-:S04]  /*25b0*/  HFMA2 R3, -RZ, RZ, 0, 0 ;  /* 0x00000000ff037431 */ /* 0x000fc800000001ff */
[----:B0-----:R-:W-:Y:S05]  /*25c0*/  RET.REL.NODEC R2 `(_Z11cent_updatePKfS0_PfS1_PiS2_) ;  /* 0xffffffd8028c7950 */ /* 0x001fea0003c3ffff */
.L_x_24:
[----:B------:R-:W-:-:S00]  /*25d0*/  BRA `(.L_x_24) ;  /* 0xfffffffc00fc7947 */ /* 0x000fc0000383ffff */
[----:B------:R-:W-:-:S00]  /*25e0*/  NOP ;  /* 0x0000000000007918 */ /* 0x000fc00000000000 */
        /* <DEDUP_REMOVED lines=9> */
.L_x_36:


//--------------------- .text._Z14cluster_assignPKfS0_PfS1_Pi --------------------------
	.section	.text._Z14cluster_assignPKfS0_PfS1_Pi,"ax",@progbits
	.align	128
        .global         _Z14cluster_assignPKfS0_PfS1_Pi
        .type           _Z14cluster_assignPKfS0_PfS1_Pi,@function
        .size           _Z14cluster_assignPKfS0_PfS1_Pi,(.L_x_37 - _Z14cluster_assignPKfS0_PfS1_Pi)
        .other          _Z14cluster_assignPKfS0_PfS1_Pi,@"STO_CUDA_ENTRY STV_DEFAULT"
_Z14cluster_assignPKfS0_PfS1_Pi:
.text._Z14cluster_assignPKfS0_PfS1_Pi:
[----:B------:R-:W-:Y:S01]  /*0000*/  LDC R1, c[0x0][0x37c] ;  /* 0x0000df00ff017b82 */ /* 0x000fe20000000800 */
[----:B------:R-:W0:Y:S07]  /*0010*/  S2R R3, SR_TID.X ;  /* 0x0000000000037919 */ /* 0x000e2e0000002100 */
[----:B------:R-:W0:Y:S08]  /*0020*/  S2UR UR4, SR_CTAID.X ;  /* 0x00000000000479c3 */ /* 0x000e300000002500 */
[----:B------:R-:W0:Y:S02]  /*0030*/  LDC R2, c[0x0][0x360] ;  /* 0x0000d800ff027b82 */ /* 0x000e240000000800 */
[----:B0-----:R-:W-:-:S05]  /*0040*/  IMAD R2, R2, UR4, R3 ;  /* 0x0000000402027c24 */ /* 0x001fca000f8e0203 */
[----:B------:R-:W-:-:S13]  /*0050*/  ISETP.GT.U32.AND P0, PT, R2, 0x3f, PT ;  /* 0x0000003f0200780c */ /* 0x000fda0003f04070 */
[----:B------:R-:W-:Y:S05]  /*0060*/  @P0 EXIT ;  /* 0x000000000000094d */ /* 0x000fea0003800000 */
[----:B------:R-:W0:Y:S01]  /*0070*/  LDC.64 R10, c[0x0][0x380] ;  /* 0x0000e000ff0a7b82 */ /* 0x000e220000000a00 */
[----:B------:R-:W1:Y:S01]  /*0080*/  LDCU.64 UR4, c[0x0][0x358] ;  /* 0x00006b00ff0477ac */ /* 0x000e620008000a00 */
[----:B------:R-:W2:Y:S06]  /*0090*/  LDCU.64 UR8, c[0x0][0x390] ;  /* 0x00007200ff0877ac */ /* 0x000eac0008000a00 */
[----:B------:R-:W3:Y:S01]  /*00a0*/  LDC.64 R12, c[0x0][0x388] ;  /* 0x0000e200ff0c7b82 */ /* 0x000ee20000000a00 */
[----:B------:R-:W4:Y:S01]  /*00b0*/  LDCU.64 UR6, c[0x0][0x398] ;  /* 0x00007300ff0677ac */ /* 0x000f220008000a00 */
[----:B0-----:R-:W-:-:S05]  /*00c0*/  IMAD.WIDE.U32 R10, R2, 0x4, R10 ;  /* 0x00000004020a7825 */ /* 0x001fca00078e000a */
[----:B-1----:R0:W5:Y:S01]  /*00d0*/  LDG.E R4, desc[UR4][R10.64] ;  /* 0x000000040a047981 */ /* 0x002162000c1e1900 */
[----:B---3--:R-:W-:-:S05]  /*00e0*/  IMAD.WIDE.U32 R12, R2, 0x4, R12 ;  /* 0x00000004020c7825 */ /* 0x008fca00078e000c */
[----:B------:R0:W5:Y:S01]  /*00f0*/  LDG.E R5, desc[UR4][R12.64] ;  /* 0x000000040c057981 */ /* 0x000162000c1e1900 */
[----:B------:R-:W-:Y:S02]  /*0100*/  HFMA2 R6, -RZ, RZ, 18.96875, -1.03125 ;  /* 0x4cbebc20ff067431 */ /* 0x000fe400000001ff */
[----:B------:R-:W-:Y:S01]  /*0110*/  HFMA2 R3, -RZ, RZ, 0, 0 ;  /* 0x00000000ff037431 */ /* 0x000fe200000001ff */
[----:B--2-4-:R-:W-:-:S07]  /*0120*/  MOV R8, RZ ;  /* 0x000000ff00087202 */ /* 0x014fce0000000f00 */
.L_x_33:
[----:B0-----:R-:W-:Y:S02]  /*0130*/  MOV R12, UR8 ;  /* 0x00000008000c7c02 */ /* 0x001fe40008000f00 */
[----:B------:R-:W-:Y:S02]  /*0140*/  MOV R13, UR9 ;  /* 0x00000009000d7c02 */ /* 0x000fe40008000f00 */
[----:B------:R-:W-:Y:S02]  /*0150*/  MOV R14, UR6 ;  /* 0x00000006000e7c02 */ /* 0x000fe40008000f00 */
[----:B------:R-:W-:Y:S01]  /*0160*/  MOV R15, UR7 ;  /* 0x00000007000f7c02 */ /* 0x000fe20008000f00 */
[----:B------:R-:W2:Y:S04]  /*0170*/  LDG.E R9, desc[UR4][R12.64] ;  /* 0x000000040c097981 */ /* 0x000ea8000c1e1900 */
[----:B------:R-:W3:Y:S01]  /*0180*/  LDG.E R0, desc[UR4][R14.64] ;  /* 0x000000040e007981 */ /* 0x000ee2000c1e1900 */
[----:B------:R-:W-:Y:S01]  /*0190*/  BSSY.RECONVERGENT B0, `(.L_x_25) ;  /* 0x0000049000007945 */ /* 0x000fe20003800200 */
[----:B------:R-:W-:-:S02]  /*01a0*/  MOV R7, 0x3f800000 ;  /* 0x3f80000000077802 */ /* 0x000fc40000000f00 */
[----:B------:R-:W-:Y:S01]  /*01b0*/  MOV R10, 0x3f800000 ;  /* 0x3f800000000a7802 */ /* 0x000fe20000000f00 */
[----:B--2--5:R-:W-:Y:S01]  /*01c0*/  FADD R9, R4, -R9 ;  /* 0x8000000904097221 */ /* 0x024fe20000000000 */
[----:B---3--:R-:W-:-:S04]  /*01d0*/  FADD R0, R5, -R0 ;  /* 0x8000000005007221 */ /* 0x008fc80000000000 */
[----:B------:R-:W-:Y:S02]  /*01e0*/  FSETP.NEU.AND P0, PT, R9, 1, PT ;  /* 0x3f8000000900780b */ /* 0x000fe40003f0d000 */
[----:B------:R-:W-:-:S11]  /*01f0*/  FSETP.NEU.AND P1, PT, R0, 1, PT ;  /* 0x3f8000000000780b */ /* 0x000fd60003f2d000 */
[----:B------:R-:W-:Y:S05]  /*0200*/  @!P0 BRA `(.L_x_26) ;  /* 0x0000000400048947 */ /* 0x000fea0003800000 */
[----:B------:R-:W-:-:S13]  /*0210*/  FSETP.NAN.AND P0, PT, |R9|, |R9|, PT ;  /* 0x400000090900720b */ /* 0x000fda0003f08200 */
[----:B------:R-:W-:Y:S01]  /*0220*/  @P0 FADD R10, R9, 2 ;  /* 0x40000000090a0421 */ /* 0x000fe20000000000 */
[----:B------:R-:W-:Y:S06]  /*0230*/  @P0 BRA `(.L_x_26) ;  /* 0x0000000000f80947 */ /* 0x000fec0003800000 */
[C---:B------:R-:W-:Y:S01]  /*0240*/  FMUL R10, |R9|.reuse, 16777216 ;  /* 0x4b800000090a7820 */ /* 0x040fe20000400200 */
[C---:B------:R-:W-:Y:S02]  /*0250*/  FSETP.GEU.AND P0, PT, |R9|.reuse, 1.175494350822287508e-38, PT ;  /* 0x008000000900780b */ /* 0x040fe40003f0e200 */
[----:B------:R-:W-:Y:S02]  /*0260*/  MOV R17, 0x3a2c32e4 ;  /* 0x3a2c32e400117802 */ /* 0x000fe40000000f00 */
[----:B------:R-:W-:Y:S02]  /*0270*/  FSEL R10, R10, |R9|, !P0 ;  /* 0x400000090a0a7208 */ /* 0x000fe40004000000 */
[----:B------:R-:W-:Y:S02]  /*0280*/  FSEL R12, RZ, -24, P0 ;  /* 0xc1c00000ff0c7808 */ /* 0x000fe40000000000 */
[----:B------:R-:W-:Y:S02]  /*0290*/  IADD3 R11, PT, PT, R10, -0x3f3504f3, RZ ;  /* 0xc0cafb0d0a0b7810 */ /* 0x000fe40007ffe0ff */
[----:B------:R-:W-:-:S02]  /*02a0*/  FSETP.NEU.AND P0, PT, |R9|, +INF , PT ;  /* 0x7f8000000900780b */ /* 0x000fc40003f0d200 */
[----:B------:R-:W-:Y:S02]  /*02b0*/  LOP3.LUT R11, R11, 0xff800000, RZ, 0xc0, !PT ;  /* 0xff8000000b0b7812 */ /* 0x000fe400078ec0ff */
[----:B------:R-:W-:Y:S02]  /*02c0*/  FSETP.NEU.AND P0, PT, R9, RZ, P0 ;  /* 0x000000ff0900720b */ /* 0x000fe4000070d000 */
[-C--:B------:R-:W-:Y:S02]  /*02d0*/  IADD3 R10, PT, PT, R10, -R11.reuse, RZ ;  /* 0x8000000b0a0a7210 */ /* 0x080fe40007ffe0ff */
[----:B------:R-:W-:-:S03]  /*02e0*/  I2FP.F32.S32 R11, R11 ;  /* 0x0000000b000b7245 */ /* 0x000fc60000201400 */
[C---:B------:R-:W-:Y:S01]  /*02f0*/  FADD R14, R10.reuse, 1 ;  /* 0x3f8000000a0e7421 */ /* 0x040fe20000000000 */
[----:B------:R-:W-:-:S04]  /*0300*/  FADD R15, R10, -1 ;  /* 0xbf8000000a0f7421 */ /* 0x000fc80000000000 */
[----:B------:R-:W-:Y:S01]  /*0310*/  FADD R13, R15, R15 ;  /* 0x0000000f0f0d7221 */ /* 0x000fe20000000000 */
[----:B------:R-:W0:Y:S01]  /*0320*/  MUFU.RCP R14, R14 ;  /* 0x0000000e000e7308 */ /* 0x000e220000001000 */
[----:B------:R-:W-:Y:S02]  /*0330*/  @!P0 FADD R9, R9, R9 ;  /* 0x0000000909098221 */ /* 0x000fe40000000000 */
[----:B0-----:R-:W-:Y:S01]  /*0340*/  FMUL R10, R14, R13 ;  /* 0x0000000d0e0a7220 */ /* 0x001fe20000400000 */
[----:B------:R-:W-:-:S03]  /*0350*/  FFMA R13, R11, 1.1920928955078125e-07, R12 ;  /* 0x340000000b0d7823 */ /* 0x000fc6000000000c */
[----:B------:R-:W-:Y:S01]  /*0360*/  FADD R16, R15, -R10 ;  /* 0x8000000a0f107221 */ /* 0x000fe20000000000 */
[CC--:B------:R-:W-:Y:S01]  /*0370*/  FMUL R12, R10.reuse, R10.reuse ;  /* 0x0000000a0a0c7220 */ /* 0x0c0fe20000400000 */
[----:B------:R-:W-:Y:S02]  /*0380*/  FFMA R11, R10, 1.4426950216293334961, R13 ;  /* 0x3fb8aa3b0a0b7823 */ /* 0x000fe4000000000d */
[----:B------:R-:W-:Y:S01]  /*0390*/  FADD R16, R16, R16 ;  /* 0x0000001010107221 */ /* 0x000fe20000000000 */
[C---:B------:R-:W-:Y:S01]  /*03a0*/  FFMA R17, R12.reuse, R17, 0.0032181653659790754318 ;  /* 0x3b52e7db0c117423 */ /* 0x040fe20000000011 */
[----:B------:R-:W-:Y:S02]  /*03b0*/  FADD R13, R13, -R11 ;  /* 0x8000000b0d0d7221 */ /* 0x000fe40000000000 */
[----:B------:R-:W-:Y:S01]  /*03c0*/  FFMA R15, R15, -R10, R16 ;  /* 0x8000000a0f0f7223 */ /* 0x000fe20000000010 */
[----:B------:R-:W-:Y:S01]  /*03d0*/  FFMA R17, R12, R17, 0.018033718690276145935 ;  /* 0x3c93bb730c117423 */ /* 0x000fe20000000011 */
[----:B------:R-:W-:-:S02]  /*03e0*/  FFMA R16, R10, 1.4426950216293334961, R13 ;  /* 0x3fb8aa3b0a107823 */ /* 0x000fc4000000000d */
[----:B------:R-:W-:Y:S01]  /*03f0*/  FMUL R15, R14, R15 ;  /* 0x0000000f0e0f7220 */ /* 0x000fe20000400000 */
[----:B------:R-:W-:-:S03]  /*0400*/  FFMA R17, R12, R17, 0.12022458761930465698 ;  /* 0x3df6384f0c117423 */ /* 0x000fc60000000011 */
[----:B------:R-:W-:Y:S01]  /*0410*/  FFMA R13, R15, 1.4426950216293334961, R16 ;  /* 0x3fb8aa3b0f0d7823 */ /* 0x000fe20000000010 */
[----:B------:R-:W-:-:S03]  /*0420*/  FMUL R17, R12, R17 ;  /* 0x000000110c117220 */ /* 0x000fc60000400000 */
[----:B------:R-:W-:Y:S01]  /*0430*/  FFMA R14, R10, 1.9251366722983220825e-08, R13 ;  /* 0x32a55e340a0e7823 */ /* 0x000fe2000000000d */
[----:B------:R-:W-:-:S04]  /*0440*/  FMUL R12, R17, 3 ;  /* 0x40400000110c7820 */ /* 0x000fc80000400000 */
[----:B------:R-:W-:Y:S01]  /*0450*/  FFMA R12, R15, R12, R14 ;  /* 0x0000000c0f0c7223 */ /* 0x000fe2000000000e */
[----:B------:R-:W-:-:S03]  /*0460*/  HFMA2 R15, -RZ, RZ, 0.64013671875, -15.109375 ;  /* 0x391fcb8eff0f7431 */ /* 0x000fc600000001ff */
[----:B------:R-:W-:-:S04]  /*0470*/  FFMA R12, R10, R17, R12 ;  /* 0x000000110a0c7223 */ /* 0x000fc8000000000c */
[----:B------:R-:W-:-:S04]  /*0480*/  FADD R10, R11, R12 ;  /* 0x0000000c0b0a7221 */ /* 0x000fc80000000000 */
[----:B------:R-:W-:Y:S01]  /*0490*/  FMUL R13, R10, 2 ;  /* 0x400000000a0d7820 */ /* 0x000fe20000400000 */
[----:B------:R-:W-:-:S03]  /*04a0*/  FADD R11, -R11, R10 ;  /* 0x0000000a0b0b7221 */ /* 0x000fc60000000100 */
[----:B------:R-:W0:Y:S01]  /*04b0*/  FRND R14, R13 ;  /* 0x0000000d000e7307 */ /* 0x000e220000201000 */
[----:B------:R-:W-:Y:S01]  /*04c0*/  FADD R11, R12, -R11 ;  /* 0x8000000b0c0b7221 */ /* 0x000fe20000000000 */
[----:B------:R-:W-:Y:S01]  /*04d0*/  FFMA R10, R10, 2, -R13 ;  /* 0x400000000a0a7823 */ /* 0x000fe2000000080d */
[----:B------:R-:W-:-:S03]  /*04e0*/  FSETP.GT.AND P3, PT, |R13|, 152, PT ;  /* 0x431800000d00780b */ /* 0x000fc60003f64200 */
[----:B------:R-:W-:Y:S02]  /*04f0*/  FFMA R11, R11, 2, R10 ;  /* 0x400000000b0b7823 */ /* 0x000fe4000000000a */
[----:B------:R-:W1:Y:S01]  /*0500*/  F2I.NTZ R12, R13 ;  /* 0x0000000d000c7305 */ /* 0x000e620000203100 */
[----:B0-----:R-:W-:Y:S01]  /*0510*/  FADD R10, R13, -R14 ;  /* 0x8000000e0d0a7221 */ /* 0x001fe20000000000 */
[----:B------:R-:W-:-:S03]  /*0520*/  FSETP.GT.AND P2, PT, R14, RZ, PT ;  /* 0x000000ff0e00720b */ /* 0x000fc60003f44000 */
[----:B------:R-:W-:-:S04]  /*0530*/  FADD R10, R10, R11 ;  /* 0x0000000b0a0a7221 */ /* 0x000fc80000000000 */
[----:B------:R-:W-:-:S04]  /*0540*/  FFMA R11, R10, R15, 0.0013391353422775864601 ;  /* 0x3aaf85ed0a0b7423 */ /* 0x000fc8000000000f */
[----:B------:R-:W-:-:S04]  /*0550*/  FFMA R11, R10, R11, 0.0096188392490148544312 ;  /* 0x3c1d98560a0b7423 */ /* 0x000fc8000000000b */
[----:B------:R-:W-:-:S04]  /*0560*/  FFMA R11, R10, R11, 0.055503588169813156128 ;  /* 0x3d6357bb0a0b7423 */ /* 0x000fc8000000000b */
[C---:B------:R-:W-:Y:S01]  /*0570*/  FFMA R15, R10.reuse, R11, 0.24022644758224487305 ;  /* 0x3e75fdec0a0f7423 */ /* 0x040fe2000000000b */
[----:B------:R-:W-:Y:S02]  /*0580*/  SEL R11, RZ, 0x83000000, P2 ;  /* 0x83000000ff0b7807 */ /* 0x000fe40001000000 */
[----:B------:R-:W-:Y:S01]  /*0590*/  FSETP.GEU.AND P2, PT, R13, RZ, PT ;  /* 0x000000ff0d00720b */ /* 0x000fe20003f4e000 */
[----:B------:R-:W-:Y:S01]  /*05a0*/  FFMA R15, R10, R15, 0.69314718246459960938 ;  /* 0x3f3172180a0f7423 */ /* 0x000fe2000000000f */
[----:B------:R-:W-:Y:S02]  /*05b0*/  IADD3 R14, PT, PT, R11, 0x7f000000, RZ ;  /* 0x7f0000000b0e7810 */ /* 0x000fe40007ffe0ff */
[----:B-1----:R-:W-:Y:S01]  /*05c0*/  LEA R12, R12, -R11, 0x17 ;  /* 0x8000000b0c0c7211 */ /* 0x002fe200078eb8ff */
[----:B------:R-:W-:Y:S01]  /*05d0*/  FFMA R15, R10, R15, 1 ;  /* 0x3f8000000a0f7423 */ /* 0x000fe2000000000f */
[----:B------:R-:W-:-:S03]  /*05e0*/  FSEL R10, RZ, +INF , !P2 ;  /* 0x7f800000ff0a7808 */ /* 0x000fc60005000000 */
[----:B------:R-:W-:-:S04]  /*05f0*/  FMUL R15, R14, R15 ;  /* 0x0000000f0e0f7220 */ /* 0x000fc80000400000 */
[----:B------:R-:W-:Y:S01]  /*0600*/  @!P3 FMUL R10, R12, R15 ;  /* 0x0000000f0c0ab220 */ /* 0x000fe20000400000 */
[----:B------:R-:W-:-:S07]  /*0610*/  @!P0 LOP3.LUT R10, R9, 0x7fffffff, RZ, 0xc0, !PT ;  /* 0x7fffffff090a8812 */ /* 0x000fce00078ec0ff */
.L_x_26:
[----:B------:R-:W-:Y:S05]  /*0620*/  BSYNC.RECONVERGENT B0 ;  /* 0x0000000000007941 */ /* 0x000fea0003800200 */
.L_x_25:
[----:B------:R-:W-:Y:S04]  /*0630*/  BSSY.RECONVERGENT B0, `(.L_x_27) ;  /* 0x0000043000007945 */ /* 0x000fe80003800200 */
[----:B------:R-:W-:Y:S05]  /*0640*/  @!P1 BRA `(.L_x_28) ;  /* 0x0000000400049947 */ /* 0x000fea0003800000 */
[----:B------:R-:W-:-:S13]  /*0650*/  FSETP.NAN.AND P0, PT, |R0|, |R0|, PT ;  /* 0x400000000000720b */ /* 0x000fda0003f08200 */
[----:B------:R-:W-:Y:S01]  /*0660*/  @P0 FADD R7, R0, 2 ;  /* 0x4000000000070421 */ /* 0x000fe20000000000 */
[----:B------:R-:W-:Y:S06]  /*0670*/  @P0 BRA `(.L_x_28) ;  /* 0x0000000000f80947 */ /* 0x000fec0003800000 */
[C---:B------:R-:W-:Y:S01]  /*0680*/  FMUL R7, |R0|.reuse, 16777216 ;  /* 0x4b80000000077820 */ /* 0x040fe20000400200 */
[----:B------:R-:W-:-:S04]  /*0690*/  FSETP.GEU.AND P0, PT, |R0|, 1.175494350822287508e-38, PT ;  /* 0x008000000000780b */ /* 0x000fc80003f0e200 */
[----:B------:R-:W-:-:S04]  /*06a0*/  FSEL R7, R7, |R0|, !P0 ;  /* 0x4000000007077208 */ /* 0x000fc80004000000 */
[----:B------:R-:W-:-:S04]  /*06b0*/  IADD3 R9, PT, PT, R7, -0x3f3504f3, RZ ;  /* 0xc0cafb0d07097810 */ /* 0x000fc80007ffe0ff */
[----:B------:R-:W-:Y:S02]  /*06c0*/  LOP3.LUT R12, R9, 0xff800000, RZ, 0xc0, !PT ;  /* 0xff800000090c7812 */ /* 0x000fe400078ec0ff */
[----:B------:R-:W-:Y:S02]  /*06d0*/  FSEL R9, RZ, -24, P0 ;  /* 0xc1c00000ff097808 */ /* 0x000fe40000000000 */
[-C--:B------:R-:W-:Y:S02]  /*06e0*/  IADD3 R7, PT, PT, R7, -R12.reuse, RZ ;  /* 0x8000000c07077210 */ /* 0x080fe40007ffe0ff */
[----:B------:R-:W-:Y:S02]  /*06f0*/  I2FP.F32.S32 R12, R12 ;  /* 0x0000000c000c7245 */ /* 0x000fe40000201400 */
[----:B------:R-:W-:Y:S01]  /*0700*/  FSETP.NEU.AND P0, PT, |R0|, +INF , PT ;  /* 0x7f8000000000780b */ /* 0x000fe20003f0d200 */
[C---:B------:R-:W-:Y:S01]  /*0710*/  FADD R11, R7.reuse, 1 ;  /* 0x3f800000070b7421 */ /* 0x040fe20000000000 */
[----:B------:R-:W-:Y:S01]  /*0720*/  FADD R14, R7, -1 ;  /* 0xbf800000070e7421 */ /* 0x000fe20000000000 */
[----:B------:R-:W-:Y:S01]  /*0730*/  FFMA R12, R12, 1.1920928955078125e-07, R9 ;  /* 0x340000000c0c7823 */ /* 0x000fe20000000009 */
[----:B------:R-:W-:-:S02]  /*0740*/  FSETP.NEU.AND P0, PT, R0, RZ, P0 ;  /* 0x000000ff0000720b */ /* 0x000fc4000070d000 */
[----:B------:R-:W-:Y:S01]  /*0750*/  FADD R16, R14, R14 ;  /* 0x0000000e0e107221 */ /* 0x000fe20000000000 */
[----:B------:R-:W0:Y:S10]  /*0760*/  MUFU.RCP R11, R11 ;  /* 0x0000000b000b7308 */ /* 0x000e340000001000 */
[----:B------:R-:W-:Y:S01]  /*0770*/  @!P0 FADD R0, R0, R0 ;  /* 0x0000000000008221 */ /* 0x000fe20000000000 */
[----:B0-----:R-:W-:Y:S01]  /*0780*/  FMUL R7, R11, R16 ;  /* 0x000000100b077220 */ /* 0x001fe20000400000 */
[----:B------:R-:W-:-:S03]  /*0790*/  MOV R16, 0x3a2c32e4 ;  /* 0x3a2c32e400107802 */ /* 0x000fc60000000f00 */
        /* <DEDUP_REMOVED lines=15> */
[----:B------:R-:W-:-:S04]  /*0890*/  FFMA R11, R14, R11, R13 ;  /* 0x0000000b0e0b7223 */ /* 0x000fc8000000000d */
[----:B------:R-:W-:-:S04]  /*08a0*/  FFMA R16, R7, R16, R11 ;  /* 0x0000001007107223 */ /* 0x000fc8000000000b */
[----:B------:R-:W-:-:S04]  /*08b0*/  FADD R12, R9, R16 ;  /* 0x00000010090c7221 */ /* 0x000fc80000000000 */
[----:B------:R-:W-:Y:S01]  /*08c0*/  FMUL R7, R12, 2 ;  /* 0x400000000c077820 */ /* 0x000fe20000400000 */
[----:B------:R-:W-:-:S03]  /*08d0*/  FADD R9, -R9, R12 ;  /* 0x0000000c09097221 */ /* 0x000fc60000000100 */
[----:B------:R-:W0:Y:S01]  /*08e0*/  FRND R14, R7 ;  /* 0x00000007000e7307 */ /* 0x000e220000201000 */
[----:B------:R-:W-:Y:S01]  /*08f0*/  FADD R9, R16, -R9 ;  /* 0x8000000910097221 */ /* 0x000fe20000000000 */
[----:B------:R-:W-:Y:S01]  /*0900*/  FFMA R12, R12, 2, -R7 ;  /* 0x400000000c0c7823 */ /* 0x000fe20000000807 */
[----:B------:R-:W-:Y:S01]  /*0910*/  HFMA2 R16, -RZ, RZ, 0.64013671875, -15.109375 ;  /* 0x391fcb8eff107431 */ /* 0x000fe200000001ff */
[----:B------:R-:W-:Y:S02]  /*0920*/  FSETP.GT.AND P2, PT, |R7|, 152, PT ;  /* 0x431800000700780b */ /* 0x000fe40003f44200 */
[----:B------:R-:W-:Y:S01]  /*0930*/  FFMA R12, R9, 2, R12 ;  /* 0x40000000090c7823 */ /* 0x000fe2000000000c */
[----:B0-----:R-:W-:Y:S01]  /*0940*/  FADD R9, R7, -R14 ;  /* 0x8000000e07097221 */ /* 0x001fe20000000000 */
[----:B------:R-:W-:-:S03]  /*0950*/  FSETP.GT.AND P1, PT, R14, RZ, PT ;  /* 0x000000ff0e00720b */ /* 0x000fc60003f24000 */
[----:B------:R-:W-:Y:S01]  /*0960*/  FADD R9, R9, R12 ;  /* 0x0000000c09097221 */ /* 0x000fe20000000000 */
[----:B------:R-:W-:Y:S02]  /*0970*/  SEL R11, RZ, 0x83000000, P1 ;  /* 0x83000000ff0b7807 */ /* 0x000fe40000800000 */
[----:B------:R-:W-:Y:S01]  /*0980*/  FSETP.GEU.AND P1, PT, R7, RZ, PT ;  /* 0x000000ff0700720b */ /* 0x000fe20003f2e000 */
[----:B------:R-:W-:Y:S01]  /*0990*/  FFMA R12, R9, R16, 0.0013391353422775864601 ;  /* 0x3aaf85ed090c7423 */ /* 0x000fe20000000010 */
[----:B------:R-:W-:-:S03]  /*09a0*/  IADD3 R13, PT, PT, R11, 0x7f000000, RZ ;  /* 0x7f0000000b0d7810 */ /* 0x000fc60007ffe0ff */
[C---:B------:R-:W-:Y:S02]  /*09b0*/  FFMA R16, R9.reuse, R12, 0.0096188392490148544312 ;  /* 0x3c1d985609107423 */ /* 0x040fe4000000000c */
[----:B------:R0:W1:Y:S02]  /*09c0*/  F2I.NTZ R12, R7 ;  /* 0x00000007000c7305 */ /* 0x0000640000203100 */
[----:B------:R-:W-:-:S04]  /*09d0*/  FFMA R16, R9, R16, 0.055503588169813156128 ;  /* 0x3d6357bb09107423 */ /* 0x000fc80000000010 */
[----:B------:R-:W-:Y:S01]  /*09e0*/  FFMA R16, R9, R16, 0.24022644758224487305 ;  /* 0x3e75fdec09107423 */ /* 0x000fe20000000010 */
[----:B0-----:R-:W-:-:S03]  /*09f0*/  FSEL R7, RZ, +INF , !P1 ;  /* 0x7f800000ff077808 */ /* 0x001fc60004800000 */
[----:B------:R-:W-:-:S04]  /*0a00*/  FFMA R16, R9, R16, 0.69314718246459960938 ;  /* 0x3f31721809107423 */ /* 0x000fc80000000010 */
[----:B------:R-:W-:Y:S01]  /*0a10*/  FFMA R16, R9, R16, 1 ;  /* 0x3f80000009107423 */ /* 0x000fe20000000010 */
[----:B-1----:R-:W-:-:S03]  /*0a20*/  LEA R12, R12, -R11, 0x17 ;  /* 0x8000000b0c0c7211 */ /* 0x002fc600078eb8ff */
[----:B------:R-:W-:-:S04]  /*0a30*/  FMUL R13, R13, R16 ;  /* 0x000000100d0d7220 */ /* 0x000fc80000400000 */
[----:B------:R-:W-:Y:S01]  /*0a40*/  @!P2 FMUL R7, R12, R13 ;  /* 0x0000000d0c07a220 */ /* 0x000fe20000400000 */
[----:B------:R-:W-:-:S07]  /*0a50*/  @!P0 LOP3.LUT R7, R0, 0x7fffffff, RZ, 0xc0, !PT ;  /* 0x7fffffff00078812 */ /* 0x000fce00078ec0ff */
.L_x_28:
[----:B------:R-:W-:Y:S05]  /*0a60*/  BSYNC.RECONVERGENT B0 ;  /* 0x0000000000007941 */ /* 0x000fea0003800200 */
.L_x_27:
[----:B------:R-:W-:Y:S01]  /*0a70*/  FADD R0, R7, R10 ;  /* 0x0000000a07007221 */ /* 0x000fe20000000000 */
[----:B------:R-:W-:Y:S03]  /*0a80*/  BSSY.RECONVERGENT B0, `(.L_x_29) ;  /* 0x000000e000007945 */ /* 0x000fe60003800200 */
[----:B------:R0:W1:Y:S01]  /*0a90*/  MUFU.RSQ R9, R0 ;  /* 0x0000000000097308 */ /* 0x0000620000001400 */
[----:B------:R-:W-:-:S04]  /*0aa0*/  IADD3 R7, PT, PT, R0, -0xd000000, RZ ;  /* 0xf300000000077810 */ /* 0x000fc80007ffe0ff */
[----:B------:R-:W-:-:S13]  /*0ab0*/  ISETP.GT.U32.AND P0, PT, R7, 0x727fffff, PT ;  /* 0x727fffff0700780c */ /* 0x000fda0003f04070 */
[----:B01----:R-:W-:Y:S05]  /*0ac0*/  @!P0 BRA `(.L_x_30) ;  /* 0x0000000000148947 */ /* 0x003fea0003800000 */
[----:B------:R-:W-:Y:S01]  /*0ad0*/  BSSY.RECONVERGENT B1, `(.L_x_31) ;  /* 0x0000003000017945 */ /* 0x000fe20003800200 */
[----:B------:R-:W-:-:S07]  /*0ae0*/  MOV R13, 0xb00 ;  /* 0x00000b00000d7802 */ /* 0x000fce0000000f00 */
[----:B------:R-:W-:Y:S05]  /*0af0*/  CALL.REL.NOINC `($__internal_1_$__cuda_sm20_sqrt_rn_f32_slowpath) ;  /* 0x0000000000547944 */ /* 0x000fea0003c00000 */
[----:B------:R-:W-:Y:S05]  /*0b00*/  BSYNC.RECONVERGENT B1 ;  /* 0x0000000000017941 */ /* 0x000fea0003800200 */
.L_x_31:
[----:B------:R-:W-:Y:S05]  /*0b10*/  BRA `(.L_x_32) ;  /* 0x0000000000107947 */ /* 0x000fea0003800000 */
.L_x_30:
[----:B------:R-:W-:Y:S01]  /*0b20*/  FMUL.FTZ R7, R0, R9 ;  /* 0x0000000900077220 */ /* 0x000fe20000410000 */
[----:B------:R-:W-:-:S03]  /*0b30*/  FMUL.FTZ R9, R9, 0.5 ;  /* 0x3f00000009097820 */ /* 0x000fc60000410000 */
[----:B------:R-:W-:-:S04]  /*0b40*/  FFMA R0, -R7, R7, R0 ;  /* 0x0000000707007223 */ /* 0x000fc80000000100 */
[----:B------:R-:W-:-:S07]  /*0b50*/  FFMA R7, R0, R9, R7 ;  /* 0x0000000900077223 */ /* 0x000fce0000000007 */
.L_x_32:
[----:B------:R-:W-:Y:S05]  /*0b60*/  BSYNC.RECONVERGENT B0 ;  /* 0x0000000000007941 */ /* 0x000fea0003800200 */
.L_x_29:
[CC--:B------:R-:W-:Y:S01]  /*0b70*/  FSETP.GEU.AND P0, PT, R7.reuse, R6.reuse, PT ;  /* 0x000000060700720b */ /* 0x0c0fe20003f0e000 */
[----:B------:R-:W-:Y:S02]  /*0b80*/  UIADD3 UR6, UP0, UPT, UR6, 0x4, URZ ;  /* 0x0000000406067890 */ /* 0x000fe4000ff1e0ff */
[----:B------:R-:W-:Y:S01]  /*0b90*/  UIADD3 UR8, UP1, UPT, UR8, 0x4, URZ ;  /* 0x0000000408087890 */ /* 0x000fe2000ff3e0ff */
[C---:B------:R-:W-:Y:S01]  /*0ba0*/  SEL R3, R8.reuse, R3, !P0 ;  /* 0x0000000308037207 */ /* 0x040fe20004000000 */
[----:B------:R-:W-:Y:S01]  /*0bb0*/  UIADD3.X UR7, UPT, UPT, URZ, UR7, URZ, UP0, !UPT ;  /* 0x00000007ff077290 */ /* 0x000fe200087fe4ff */
[----:B------:R-:W-:Y:S01]  /*0bc0*/  IADD3 R8, PT, PT, R8, 0x1, RZ ;  /* 0x0000000108087810 */ /* 0x000fe20007ffe0ff */
[----:B------:R-:W-:Y:S01]  /*0bd0*/  UIADD3.X UR9, UPT, UPT, URZ, UR9, URZ, UP1, !UPT ;  /* 0x00000009ff097290 */ /* 0x000fe20008ffe4ff */
[----:B------:R-:W-:Y:S02]  /*0be0*/  FSEL R6, R7, R6, !P0 ;  /* 0x0000000607067208 */ /* 0x000fe40004000000 */
[----:B------:R-:W-:-:S13]  /*0bf0*/  ISETP.NE.AND P1, PT, R8, 0x3, PT ;  /* 0x000000030800780c */ /* 0x000fda0003f25270 */
[----:B------:R-:W-:Y:S05]  /*0c00*/  @P1 BRA `(.L_x_33) ;  /* 0xfffffff400481947 */ /* 0x000fea000383ffff */
[----:B------:R-:W0:Y:S02]  /*0c10*/  LDC.64 R4, c[0x0][0x3a0] ;  /* 0x0000e800ff047b82 */ /* 0x000e240000000a00 */
[----:B0-----:R-:W-:-:S05]  /*0c20*/  IMAD.WIDE.U32 R4, R2, 0x4, R4 ;  /* 0x0000000402047825 */ /* 0x001fca00078e0004 */
[----:B------:R-:W-:Y:S01]  /*0c30*/  STG.E desc[UR4][R4.64], R3 ;  /* 0x0000000304007986 */ /* 0x000fe2000c101904 */
[----:B------:R-:W-:Y:S05]  /*0c40*/  EXIT ;  /* 0x000000000000794d */ /* 0x000fea0003800000 */
        .weak           $__internal_1_$__cuda_sm20_sqrt_rn_f32_slowpath
        .type           $__internal_1_$__cuda_sm20_sqrt_rn_f32_slowpath,@function
        .size           $__internal_1_$__cuda_sm20_sqrt_rn_f32_slowpath,(.L_x_37 - $__internal_1_$__cuda_sm20_sqrt_rn_f32_slowpath)
$__internal_1_$__cuda_sm20_sqrt_rn_f32_slowpath:
[----:B------:R-:W-:-:S13]  /*0c50*/  LOP3.LUT P0, RZ, R0, 0x7fffffff, RZ, 0xc0, !PT ;  /* 0x7fffffff00ff7812 */ /* 0x000fda000780c0ff */
[----:B------:R-:W-:Y:S01]  /*0c60*/  @!P0 MOV R7, R0 ;  /* 0x0000000000078202 */ /* 0x000fe20000000f00 */
[----:B------:R-:W-:Y:S06]  /*0c70*/  @!P0 BRA `(.L_x_34) ;  /* 0x0000000000408947 */ /* 0x000fec0003800000 */
[----:B------:R-:W-:-:S13]  /*0c80*/  FSETP.GEU.FTZ.AND P0, PT, R0, RZ, PT ;  /* 0x000000ff0000720b */ /* 0x000fda0003f1e000 */
[----:B------:R-:W-:Y:S01]  /*0c90*/  @!P0 MOV R7, 0x7fffffff ;  /* 0x7fffffff00078802 */ /* 0x000fe20000000f00 */
[----:B------:R-:W-:Y:S06]  /*0ca0*/  @!P0 BRA `(.L_x_34) ;  /* 0x0000000000348947 */ /* 0x000fec0003800000 */
[----:B------:R-:W-:-:S13]  /*0cb0*/  FSETP.GTU.FTZ.AND P0, PT, |R0|, +INF , PT ;  /* 0x7f8000000000780b */ /* 0x000fda0003f1c200 */
[----:B------:R-:W-:Y:S01]  /*0cc0*/  @P0 FADD.FTZ R7, R0, 1 ;  /* 0x3f80000000070421 */ /* 0x000fe20000010000 */
[----:B------:R-:W-:Y:S06]  /*0cd0*/  @P0 BRA `(.L_x_34) ;  /* 0x0000000000280947 */ /* 0x000fec0003800000 */
[----:B------:R-:W-:-:S13]  /*0ce0*/  FSETP.NEU.FTZ.AND P0, PT, |R0|, +INF , PT ;  /* 0x7f8000000000780b */ /* 0x000fda0003f1d200 */
[----:B------:R-:W-:-:S04]  /*0cf0*/  @P0 FFMA R9, R0, 1.84467440737095516160e+19, RZ ;  /* 0x5f80000000090823 */ /* 0x000fc800000000ff */
[----:B------:R-:W0:Y:S02]  /*0d00*/  @P0 MUFU.RSQ R10, R9 ;  /* 0x00000009000a0308 */ /* 0x000e240000001400 */
[----:B0-----:R-:W-:Y:S01]  /*0d10*/  @P0 FMUL.FTZ R12, R9, R10 ;  /* 0x0000000a090c0220 */ /* 0x001fe20000410000 */
[----:B------:R-:W-:-:S03]  /*0d20*/  @P0 FMUL.FTZ R10, R10, 0.5 ;  /* 0x3f0000000a0a0820 */ /* 0x000fc60000410000 */
[----:B------:R-:W-:-:S04]  /*0d30*/  @P0 FADD.FTZ R7, -R12, -RZ ;  /* 0x800000ff0c070221 */ /* 0x000fc80000010100 */
[----:B------:R-:W-:Y:S01]  /*0d40*/  @P0 FFMA R11, R12, R7, R9 ;  /* 0x000000070c0b0223 */ /* 0x000fe20000000009 */
[----:B------:R-:W-:-:S03]  /*0d50*/  @!P0 MOV R7, R0 ;  /* 0x0000000000078202 */ /* 0x000fc60000000f00 */
[----:B------:R-:W-:-:S04]  /*0d60*/  @P0 FFMA R10, R11, R10, R12 ;  /* 0x0000000a0b0a0223 */ /* 0x000fc8000000000c */
[----:B------:R-:W-:-:S07]  /*0d70*/  @P0 FMUL.FTZ R7, R10, 2.3283064365386962891e-10 ;  /* 0x2f8000000a070820 */ /* 0x000fce0000410000 */
.L_x_34:
[----:B------:R-:W-:Y:S01]  /*0d80*/  HFMA2 R11, -RZ, RZ, 0, 0 ;  /* 0x00000000ff0b7431 */ /* 0x000fe200000001ff */
[----:B------:R-:W-:-:S04]  /*0d90*/  MOV R10, R13 ;  /* 0x0000000d000a7202 */ /* 0x000fc80000000f00 */
[----:B------:R-:W-:Y:S05]  /*0da0*/  RET.REL.NODEC R10 `(_Z14cluster_assignPKfS0_PfS1_Pi) ;  /* 0xfffffff00a947950 */ /* 0x000fea0003c3ffff */
.L_x_35:
        /* <DEDUP_REMOVED lines=13> */
.L_x_37:


//--------------------- .nv.shared._Z11cent_updatePKfS0_PfS1_PiS2_ --------------------------
	.section	.nv.shared._Z11cent_updatePKfS0_PfS1_PiS2_,"aw",@nobits
	.sectionflags	@""
	.align	4
.nv.shared._Z11cent_updatePKfS0_PfS1_PiS2_:
	.zero		1408


//--------------------- .nv.shared.reserved.0     --------------------------
	.section	.nv.shared.reserved.0,"aw",@nobits
	.weak		__nv_reservedSMEM_offset_0_alias
	.size		__nv_reservedSMEM_offset_0_alias, 0, 64
	.other		__nv_reservedSMEM_offset_0_alias,@"STO_CUDA_RESERVED_SHARED STV_DEFAULT"
__nv_reservedSMEM_offset_0_alias:
	.zero		0
	.zero		64


//--------------------- .nv.constant0._Z11cent_updatePKfS0_PfS1_PiS2_ --------------------------
	.section	.nv.constant0._Z11cent_updatePKfS0_PfS1_PiS2_,"a",@progbits
	.sectionflags	@""
	.align	4
.nv.constant0._Z11cent_updatePKfS0_PfS1_PiS2_:
	.zero		944


//--------------------- .nv.constant0._Z14cluster_assignPKfS0_PfS1_Pi --------------------------
	.section	.nv.constant0._Z14cluster_assignPKfS0_PfS1_Pi,"a",@progbits
	.sectionflags	@""
	.align	4
.nv.constant0._Z14cluster_assignPKfS0_PfS1_Pi:
	.zero		936


//--------------------- SYMBOLS --------------------------

	.type		.nv.reservedSmem.offset0,@object
	.size		.nv.reservedSmem.offset0,0x4
	.type		.nv.reservedSmem.cap,@object
	.size		.nv.reservedSmem.cap,0x4
